//
// Generated by NVIDIA NVVM Compiler
//
// Compiler Build ID: CL-36424714
// Cuda compilation tools, release 13.0, V13.0.88
// Based on NVVM 20.0.0
//

.version 9.0
.target sm_100
.address_size 64

	// .globl	_Z3runPhjjPjS0_

.visible .entry _Z3runPhjjPjS0_(
	.param .u64 .ptr .align 1 _Z3runPhjjPjS0__param_0,
	.param .u32 _Z3runPhjjPjS0__param_1,
	.param .u32 _Z3runPhjjPjS0__param_2,
	.param .u64 .ptr .align 1 _Z3runPhjjPjS0__param_3,
	.param .u64 .ptr .align 1 _Z3runPhjjPjS0__param_4
)
{
	.local .align 16 .b8 	__local_depot0[2048];
	.reg .b64 	%SP;
	.reg .b64 	%SPL;
	.reg .pred 	%p<11>;
	.reg .b16 	%rs<61>;
	.reg .b32 	%r<157>;
	.reg .b64 	%rd<153>;

	mov.u64 	%SPL, __local_depot0;
	ld.param.u64 	%rd38, [_Z3runPhjjPjS0__param_0];
	ld.param.u32 	%r8, [_Z3runPhjjPjS0__param_1];
	ld.param.u32 	%r9, [_Z3runPhjjPjS0__param_2];
	ld.param.u64 	%rd40, [_Z3runPhjjPjS0__param_3];
	ld.param.u64 	%rd39, [_Z3runPhjjPjS0__param_4];
	cvta.to.global.u64 	%rd41, %rd40;
	add.u64 	%rd1, %SPL, 0;
	mov.u32 	%r10, %ctaid.x;
	mov.u32 	%r11, %ntid.x;
	mov.u32 	%r12, %tid.x;
	mad.lo.s32 	%r13, %r10, %r11, %r12;
	cvt.u64.u32 	%rd2, %r13;
	mul.wide.u32 	%rd43, %r13, 8;
	add.s64 	%rd44, %rd41, %rd43;
	ld.global.u32 	%rd3, [%rd44];
	ld.global.u32 	%rd4, [%rd44+4];
	mov.b32 	%r14, 0;
	st.local.v4.u32 	[%rd1], {%r14, %r14, %r14, %r14};
	st.local.v4.u32 	[%rd1+16], {%r14, %r14, %r14, %r14};
	st.local.v4.u32 	[%rd1+32], {%r14, %r14, %r14, %r14};
	st.local.v4.u32 	[%rd1+48], {%r14, %r14, %r14, %r14};
	add.s64 	%rd152, %rd1, 64;
	st.local.v4.u32 	[%rd1+64], {%r14, %r14, %r14, %r14};
	st.local.v4.u32 	[%rd1+80], {%r14, %r14, %r14, %r14};
	st.local.v4.u32 	[%rd1+96], {%r14, %r14, %r14, %r14};
	st.local.v4.u32 	[%rd1+112], {%r14, %r14, %r14, %r14};
	st.local.v4.u32 	[%rd1+128], {%r14, %r14, %r14, %r14};
	st.local.v4.u32 	[%rd1+144], {%r14, %r14, %r14, %r14};
	st.local.v4.u32 	[%rd1+160], {%r14, %r14, %r14, %r14};
	st.local.v4.u32 	[%rd1+176], {%r14, %r14, %r14, %r14};
	st.local.v4.u32 	[%rd1+192], {%r14, %r14, %r14, %r14};
	st.local.v4.u32 	[%rd1+208], {%r14, %r14, %r14, %r14};
	st.local.v4.u32 	[%rd1+224], {%r14, %r14, %r14, %r14};
	st.local.v4.u32 	[%rd1+240], {%r14, %r14, %r14, %r14};
	st.local.v4.u32 	[%rd1+256], {%r14, %r14, %r14, %r14};
	st.local.v4.u32 	[%rd1+272], {%r14, %r14, %r14, %r14};
	st.local.v4.u32 	[%rd1+288], {%r14, %r14, %r14, %r14};
	st.local.v4.u32 	[%rd1+304], {%r14, %r14, %r14, %r14};
	st.local.v4.u32 	[%rd1+320], {%r14, %r14, %r14, %r14};
	st.local.v4.u32 	[%rd1+336], {%r14, %r14, %r14, %r14};
	st.local.v4.u32 	[%rd1+352], {%r14, %r14, %r14, %r14};
	st.local.v4.u32 	[%rd1+368], {%r14, %r14, %r14, %r14};
	st.local.v4.u32 	[%rd1+384], {%r14, %r14, %r14, %r14};
	st.local.v4.u32 	[%rd1+400], {%r14, %r14, %r14, %r14};
	st.local.v4.u32 	[%rd1+416], {%r14, %r14, %r14, %r14};
	st.local.v4.u32 	[%rd1+432], {%r14, %r14, %r14, %r14};
	st.local.v4.u32 	[%rd1+448], {%r14, %r14, %r14, %r14};
	st.local.v4.u32 	[%rd1+464], {%r14, %r14, %r14, %r14};
	st.local.v4.u32 	[%rd1+480], {%r14, %r14, %r14, %r14};
	st.local.v4.u32 	[%rd1+496], {%r14, %r14, %r14, %r14};
	st.local.v4.u32 	[%rd1+512], {%r14, %r14, %r14, %r14};
	st.local.v4.u32 	[%rd1+528], {%r14, %r14, %r14, %r14};
	st.local.v4.u32 	[%rd1+544], {%r14, %r14, %r14, %r14};
	st.local.v4.u32 	[%rd1+560], {%r14, %r14, %r14, %r14};
	st.local.v4.u32 	[%rd1+576], {%r14, %r14, %r14, %r14};
	st.local.v4.u32 	[%rd1+592], {%r14, %r14, %r14, %r14};
	st.local.v4.u32 	[%rd1+608], {%r14, %r14, %r14, %r14};
	st.local.v4.u32 	[%rd1+624], {%r14, %r14, %r14, %r14};
	st.local.v4.u32 	[%rd1+640], {%r14, %r14, %r14, %r14};
	st.local.v4.u32 	[%rd1+656], {%r14, %r14, %r14, %r14};
	st.local.v4.u32 	[%rd1+672], {%r14, %r14, %r14, %r14};
	st.local.v4.u32 	[%rd1+688], {%r14, %r14, %r14, %r14};
	st.local.v4.u32 	[%rd1+704], {%r14, %r14, %r14, %r14};
	st.local.v4.u32 	[%rd1+720], {%r14, %r14, %r14, %r14};
	st.local.v4.u32 	[%rd1+736], {%r14, %r14, %r14, %r14};
	st.local.v4.u32 	[%rd1+752], {%r14, %r14, %r14, %r14};
	st.local.v4.u32 	[%rd1+768], {%r14, %r14, %r14, %r14};
	st.local.v4.u32 	[%rd1+784], {%r14, %r14, %r14, %r14};
	st.local.v4.u32 	[%rd1+800], {%r14, %r14, %r14, %r14};
	st.local.v4.u32 	[%rd1+816], {%r14, %r14, %r14, %r14};
	st.local.v4.u32 	[%rd1+832], {%r14, %r14, %r14, %r14};
	st.local.v4.u32 	[%rd1+848], {%r14, %r14, %r14, %r14};
	st.local.v4.u32 	[%rd1+864], {%r14, %r14, %r14, %r14};
	st.local.v4.u32 	[%rd1+880], {%r14, %r14, %r14, %r14};
	st.local.v4.u32 	[%rd1+896], {%r14, %r14, %r14, %r14};
	st.local.v4.u32 	[%rd1+912], {%r14, %r14, %r14, %r14};
	st.local.v4.u32 	[%rd1+928], {%r14, %r14, %r14, %r14};
	st.local.v4.u32 	[%rd1+944], {%r14, %r14, %r14, %r14};
	st.local.v4.u32 	[%rd1+960], {%r14, %r14, %r14, %r14};
	st.local.v4.u32 	[%rd1+976], {%r14, %r14, %r14, %r14};
	st.local.v4.u32 	[%rd1+992], {%r14, %r14, %r14, %r14};
	st.local.v4.u32 	[%rd1+1008], {%r14, %r14, %r14, %r14};
	st.local.v4.u32 	[%rd1+1024], {%r14, %r14, %r14, %r14};
	st.local.v4.u32 	[%rd1+1040], {%r14, %r14, %r14, %r14};
	st.local.v4.u32 	[%rd1+1056], {%r14, %r14, %r14, %r14};
	st.local.v4.u32 	[%rd1+1072], {%r14, %r14, %r14, %r14};
	st.local.v4.u32 	[%rd1+1088], {%r14, %r14, %r14, %r14};
	st.local.v4.u32 	[%rd1+1104], {%r14, %r14, %r14, %r14};
	st.local.v4.u32 	[%rd1+1120], {%r14, %r14, %r14, %r14};
	st.local.v4.u32 	[%rd1+1136], {%r14, %r14, %r14, %r14};
	st.local.v4.u32 	[%rd1+1152], {%r14, %r14, %r14, %r14};
	st.local.v4.u32 	[%rd1+1168], {%r14, %r14, %r14, %r14};
	st.local.v4.u32 	[%rd1+1184], {%r14, %r14, %r14, %r14};
	st.local.v4.u32 	[%rd1+1200], {%r14, %r14, %r14, %r14};
	st.local.v4.u32 	[%rd1+1216], {%r14, %r14, %r14, %r14};
	st.local.v4.u32 	[%rd1+1232], {%r14, %r14, %r14, %r14};
	st.local.v4.u32 	[%rd1+1248], {%r14, %r14, %r14, %r14};
	st.local.v4.u32 	[%rd1+1264], {%r14, %r14, %r14, %r14};
	st.local.v4.u32 	[%rd1+1280], {%r14, %r14, %r14, %r14};
	st.local.v4.u32 	[%rd1+1296], {%r14, %r14, %r14, %r14};
	st.local.v4.u32 	[%rd1+1312], {%r14, %r14, %r14, %r14};
	st.local.v4.u32 	[%rd1+1328], {%r14, %r14, %r14, %r14};
	st.local.v4.u32 	[%rd1+1344], {%r14, %r14, %r14, %r14};
	st.local.v4.u32 	[%rd1+1360], {%r14, %r14, %r14, %r14};
	st.local.v4.u32 	[%rd1+1376], {%r14, %r14, %r14, %r14};
	st.local.v4.u32 	[%rd1+1392], {%r14, %r14, %r14, %r14};
	st.local.v4.u32 	[%rd1+1408], {%r14, %r14, %r14, %r14};
	st.local.v4.u32 	[%rd1+1424], {%r14, %r14, %r14, %r14};
	st.local.v4.u32 	[%rd1+1440], {%r14, %r14, %r14, %r14};
	st.local.v4.u32 	[%rd1+1456], {%r14, %r14, %r14, %r14};
	st.local.v4.u32 	[%rd1+1472], {%r14, %r14, %r14, %r14};
	st.local.v4.u32 	[%rd1+1488], {%r14, %r14, %r14, %r14};
	st.local.v4.u32 	[%rd1+1504], {%r14, %r14, %r14, %r14};
	st.local.v4.u32 	[%rd1+1520], {%r14, %r14, %r14, %r14};
	st.local.v4.u32 	[%rd1+1536], {%r14, %r14, %r14, %r14};
	st.local.v4.u32 	[%rd1+1552], {%r14, %r14, %r14, %r14};
	st.local.v4.u32 	[%rd1+1568], {%r14, %r14, %r14, %r14};
	st.local.v4.u32 	[%rd1+1584], {%r14, %r14, %r14, %r14};
	st.local.v4.u32 	[%rd1+1600], {%r14, %r14, %r14, %r14};
	st.local.v4.u32 	[%rd1+1616], {%r14, %r14, %r14, %r14};
	st.local.v4.u32 	[%rd1+1632], {%r14, %r14, %r14, %r14};
	st.local.v4.u32 	[%rd1+1648], {%r14, %r14, %r14, %r14};
	st.local.v4.u32 	[%rd1+1664], {%r14, %r14, %r14, %r14};
	st.local.v4.u32 	[%rd1+1680], {%r14, %r14, %r14, %r14};
	st.local.v4.u32 	[%rd1+1696], {%r14, %r14, %r14, %r14};
	st.local.v4.u32 	[%rd1+1712], {%r14, %r14, %r14, %r14};
	st.local.v4.u32 	[%rd1+1728], {%r14, %r14, %r14, %r14};
	st.local.v4.u32 	[%rd1+1744], {%r14, %r14, %r14, %r14};
	st.local.v4.u32 	[%rd1+1760], {%r14, %r14, %r14, %r14};
	st.local.v4.u32 	[%rd1+1776], {%r14, %r14, %r14, %r14};
	st.local.v4.u32 	[%rd1+1792], {%r14, %r14, %r14, %r14};
	st.local.v4.u32 	[%rd1+1808], {%r14, %r14, %r14, %r14};
	st.local.v4.u32 	[%rd1+1824], {%r14, %r14, %r14, %r14};
	st.local.v4.u32 	[%rd1+1840], {%r14, %r14, %r14, %r14};
	st.local.v4.u32 	[%rd1+1856], {%r14, %r14, %r14, %r14};
	st.local.v4.u32 	[%rd1+1872], {%r14, %r14, %r14, %r14};
	st.local.v4.u32 	[%rd1+1888], {%r14, %r14, %r14, %r14};
	st.local.v4.u32 	[%rd1+1904], {%r14, %r14, %r14, %r14};
	st.local.v4.u32 	[%rd1+1920], {%r14, %r14, %r14, %r14};
	st.local.v4.u32 	[%rd1+1936], {%r14, %r14, %r14, %r14};
	st.local.v4.u32 	[%rd1+1952], {%r14, %r14, %r14, %r14};
	st.local.v4.u32 	[%rd1+1968], {%r14, %r14, %r14, %r14};
	st.local.v4.u32 	[%rd1+1984], {%r14, %r14, %r14, %r14};
	st.local.v4.u32 	[%rd1+2000], {%r14, %r14, %r14, %r14};
	st.local.v4.u32 	[%rd1+2016], {%r14, %r14, %r14, %r14};
	st.local.v4.u32 	[%rd1+2032], {%r14, %r14, %r14, %r14};
	setp.eq.s32 	%p1, %r8, 0;
	@%p1 bra 	$L__BB0_12;
	cvta.to.global.u64 	%rd150, %rd38;
	cvt.u64.u32 	%rd7, %r9;
	and.b32  	%r1, %r8, 7;
	setp.lt.u32 	%p2, %r8, 8;
	@%p2 bra 	$L__BB0_4;
	mul.lo.s64 	%rd8, %rd7, 7;
	add.s64 	%rd45, %rd8, %rd4;
	add.s64 	%rd9, %rd45, 8;
	add.s64 	%rd46, %rd8, %rd3;
	add.s64 	%rd10, %rd46, 8;
	mul.lo.s64 	%rd11, %rd7, 6;
	add.s64 	%rd47, %rd11, %rd4;
	add.s64 	%rd12, %rd47, 7;
	add.s64 	%rd48, %rd11, %rd3;
	add.s64 	%rd13, %rd48, 7;
	mul.lo.s64 	%rd14, %rd7, 5;
	add.s64 	%rd49, %rd14, %rd4;
	add.s64 	%rd15, %rd49, 6;
	add.s64 	%rd50, %rd14, %rd3;
	add.s64 	%rd16, %rd50, 6;
	shl.b64 	%rd17, %rd7, 2;
	add.s64 	%rd51, %rd17, %rd4;
	add.s64 	%rd18, %rd51, 5;
	add.s64 	%rd52, %rd17, %rd3;
	add.s64 	%rd19, %rd52, 5;
	mul.lo.s64 	%rd20, %rd7, 3;
	add.s64 	%rd53, %rd20, %rd4;
	add.s64 	%rd21, %rd53, 4;
	add.s64 	%rd54, %rd20, %rd3;
	add.s64 	%rd22, %rd54, 4;
	shl.b64 	%rd23, %rd7, 1;
	add.s64 	%rd55, %rd23, %rd4;
	add.s64 	%rd24, %rd55, 3;
	add.s64 	%rd56, %rd4, %rd7;
	add.s64 	%rd25, %rd56, 2;
	and.b32  	%r15, %r8, -8;
	neg.s32 	%r155, %r15;
$L__BB0_3:
	.pragma "nounroll";
	ld.global.u8 	%r16, [%rd150];
	add.s64 	%rd57, %rd150, %rd3;
	ld.global.u8 	%rs1, [%rd57+1];
	shl.b16 	%rs2, %rs1, 4;
	add.s64 	%rd58, %rd150, %rd4;
	ld.global.u8 	%rs3, [%rd58+1];
	or.b16  	%rs4, %rs2, %rs3;
	cvt.u32.u16 	%r17, %rs4;
	and.b32  	%r18, %r17, 255;
	mul.wide.u32 	%rd59, %r18, 8;
	add.s64 	%rd60, %rd1, %rd59;
	ld.local.v2.u32 	{%r19, %r20}, [%rd60];
	add.s32 	%r21, %r19, %r16;
	add.s32 	%r22, %r20, 1;
	st.local.v2.u32 	[%rd60], {%r21, %r22};
	add.s64 	%rd61, %rd150, %rd7;
	add.s64 	%rd62, %rd61, 1;
	ld.global.u8 	%r23, [%rd61+1];
	add.s64 	%rd63, %rd3, %rd7;
	add.s64 	%rd64, %rd63, %rd150;
	ld.global.u8 	%rs5, [%rd64+2];
	shl.b16 	%rs6, %rs5, 4;
	add.s64 	%rd65, %rd150, %rd25;
	ld.global.u8 	%rs7, [%rd65];
	or.b16  	%rs8, %rs6, %rs7;
	cvt.u32.u16 	%r24, %rs8;
	and.b32  	%r25, %r24, 255;
	mul.wide.u32 	%rd66, %r25, 8;
	add.s64 	%rd67, %rd1, %rd66;
	ld.local.v2.u32 	{%r26, %r27}, [%rd67];
	add.s32 	%r28, %r26, %r23;
	add.s32 	%r29, %r27, 1;
	st.local.v2.u32 	[%rd67], {%r28, %r29};
	add.s64 	%rd68, %rd62, %rd7;
	add.s64 	%rd69, %rd68, %rd7;
	add.s64 	%rd70, %rd150, %rd23;
	ld.global.u8 	%r30, [%rd70+2];
	add.s64 	%rd71, %rd23, %rd3;
	add.s64 	%rd72, %rd71, %rd150;
	ld.global.u8 	%rs9, [%rd72+3];
	shl.b16 	%rs10, %rs9, 4;
	add.s64 	%rd73, %rd150, %rd24;
	ld.global.u8 	%rs11, [%rd73];
	or.b16  	%rs12, %rs10, %rs11;
	cvt.u32.u16 	%r31, %rs12;
	and.b32  	%r32, %r31, 255;
	mul.wide.u32 	%rd74, %r32, 8;
	add.s64 	%rd75, %rd1, %rd74;
	ld.local.v2.u32 	{%r33, %r34}, [%rd75];
	add.s32 	%r35, %r33, %r30;
	add.s32 	%r36, %r34, 1;
	st.local.v2.u32 	[%rd75], {%r35, %r36};
	add.s64 	%rd76, %rd69, %rd7;
	add.s64 	%rd77, %rd76, %rd7;
	add.s64 	%rd78, %rd150, %rd20;
	ld.global.u8 	%r37, [%rd78+3];
	add.s64 	%rd79, %rd150, %rd22;
	ld.global.u8 	%rs13, [%rd79];
	shl.b16 	%rs14, %rs13, 4;
	add.s64 	%rd80, %rd150, %rd21;
	ld.global.u8 	%rs15, [%rd80];
	or.b16  	%rs16, %rs14, %rs15;
	cvt.u32.u16 	%r38, %rs16;
	and.b32  	%r39, %r38, 255;
	mul.wide.u32 	%rd81, %r39, 8;
	add.s64 	%rd82, %rd1, %rd81;
	ld.local.v2.u32 	{%r40, %r41}, [%rd82];
	add.s32 	%r42, %r40, %r37;
	add.s32 	%r43, %r41, 1;
	st.local.v2.u32 	[%rd82], {%r42, %r43};
	add.s64 	%rd83, %rd77, %rd7;
	add.s64 	%rd84, %rd83, %rd7;
	add.s64 	%rd85, %rd150, %rd17;
	ld.global.u8 	%r44, [%rd85+4];
	add.s64 	%rd86, %rd150, %rd19;
	ld.global.u8 	%rs17, [%rd86];
	shl.b16 	%rs18, %rs17, 4;
	add.s64 	%rd87, %rd150, %rd18;
	ld.global.u8 	%rs19, [%rd87];
	or.b16  	%rs20, %rs18, %rs19;
	cvt.u32.u16 	%r45, %rs20;
	and.b32  	%r46, %r45, 255;
	mul.wide.u32 	%rd88, %r46, 8;
	add.s64 	%rd89, %rd1, %rd88;
	ld.local.v2.u32 	{%r47, %r48}, [%rd89];
	add.s32 	%r49, %r47, %r44;
	add.s32 	%r50, %r48, 1;
	st.local.v2.u32 	[%rd89], {%r49, %r50};
	add.s64 	%rd90, %rd84, %rd7;
	add.s64 	%rd91, %rd150, %rd14;
	ld.global.u8 	%r51, [%rd91+5];
	add.s64 	%rd92, %rd150, %rd16;
	ld.global.u8 	%rs21, [%rd92];
	shl.b16 	%rs22, %rs21, 4;
	add.s64 	%rd93, %rd150, %rd15;
	ld.global.u8 	%rs23, [%rd93];
	or.b16  	%rs24, %rs22, %rs23;
	cvt.u32.u16 	%r52, %rs24;
	and.b32  	%r53, %r52, 255;
	mul.wide.u32 	%rd94, %r53, 8;
	add.s64 	%rd95, %rd1, %rd94;
	ld.local.v2.u32 	{%r54, %r55}, [%rd95];
	add.s32 	%r56, %r54, %r51;
	add.s32 	%r57, %r55, 1;
	st.local.v2.u32 	[%rd95], {%r56, %r57};
	add.s64 	%rd96, %rd150, %rd11;
	ld.global.u8 	%r58, [%rd96+6];
	add.s64 	%rd97, %rd150, %rd13;
	ld.global.u8 	%rs25, [%rd97];
	shl.b16 	%rs26, %rs25, 4;
	add.s64 	%rd98, %rd150, %rd12;
	ld.global.u8 	%rs27, [%rd98];
	or.b16  	%rs28, %rs26, %rs27;
	cvt.u32.u16 	%r59, %rs28;
	and.b32  	%r60, %r59, 255;
	mul.wide.u32 	%rd99, %r60, 8;
	add.s64 	%rd100, %rd1, %rd99;
	ld.local.v2.u32 	{%r61, %r62}, [%rd100];
	add.s32 	%r63, %r61, %r58;
	add.s32 	%r64, %r62, 1;
	st.local.v2.u32 	[%rd100], {%r63, %r64};
	add.s64 	%rd101, %rd150, %rd8;
	ld.global.u8 	%r65, [%rd101+7];
	add.s64 	%rd102, %rd150, %rd10;
	ld.global.u8 	%rs29, [%rd102];
	shl.b16 	%rs30, %rs29, 4;
	add.s64 	%rd103, %rd150, %rd9;
	ld.global.u8 	%rs31, [%rd103];
	or.b16  	%rs32, %rs30, %rs31;
	cvt.u32.u16 	%r66, %rs32;
	and.b32  	%r67, %r66, 255;
	mul.wide.u32 	%rd104, %r67, 8;
	add.s64 	%rd105, %rd1, %rd104;
	ld.local.v2.u32 	{%r68, %r69}, [%rd105];
	add.s32 	%r70, %r68, %r65;
	add.s32 	%r71, %r69, 1;
	st.local.v2.u32 	[%rd105], {%r70, %r71};
	add.s64 	%rd150, %rd90, 7;
	add.s32 	%r155, %r155, 8;
	setp.eq.s32 	%p3, %r155, 0;
	@%p3 bra 	$L__BB0_4;
	bra.uni 	$L__BB0_3;
$L__BB0_4:
	setp.eq.s32 	%p4, %r1, 0;
	@%p4 bra 	$L__BB0_12;
	and.b32  	%r3, %r8, 3;
	setp.lt.u32 	%p5, %r1, 4;
	@%p5 bra 	$L__BB0_7;
	ld.global.u8 	%r72, [%rd150];
	add.s64 	%rd106, %rd150, %rd3;
	ld.global.u8 	%rs33, [%rd106+1];
	shl.b16 	%rs34, %rs33, 4;
	add.s64 	%rd107, %rd150, %rd4;
	ld.global.u8 	%rs35, [%rd107+1];
	or.b16  	%rs36, %rs34, %rs35;
	cvt.u32.u16 	%r73, %rs36;
	and.b32  	%r74, %r73, 255;
	mul.wide.u32 	%rd108, %r74, 8;
	add.s64 	%rd109, %rd1, %rd108;
	ld.local.v2.u32 	{%r75, %r76}, [%rd109];
	add.s32 	%r77, %r75, %r72;
	add.s32 	%r78, %r76, 1;
	st.local.v2.u32 	[%rd109], {%r77, %r78};
	add.s64 	%rd110, %rd150, %rd7;
	add.s64 	%rd111, %rd110, 1;
	ld.global.u8 	%r79, [%rd110+1];
	add.s64 	%rd112, %rd111, %rd3;
	ld.global.u8 	%rs37, [%rd112+1];
	shl.b16 	%rs38, %rs37, 4;
	add.s64 	%rd113, %rd111, %rd4;
	ld.global.u8 	%rs39, [%rd113+1];
	or.b16  	%rs40, %rs38, %rs39;
	cvt.u32.u16 	%r80, %rs40;
	and.b32  	%r81, %r80, 255;
	mul.wide.u32 	%rd114, %r81, 8;
	add.s64 	%rd115, %rd1, %rd114;
	ld.local.v2.u32 	{%r82, %r83}, [%rd115];
	add.s32 	%r84, %r82, %r79;
	add.s32 	%r85, %r83, 1;
	st.local.v2.u32 	[%rd115], {%r84, %r85};
	add.s64 	%rd116, %rd111, %rd7;
	add.s64 	%rd117, %rd116, 1;
	ld.global.u8 	%r86, [%rd116+1];
	add.s64 	%rd118, %rd117, %rd3;
	ld.global.u8 	%rs41, [%rd118+1];
	shl.b16 	%rs42, %rs41, 4;
	add.s64 	%rd119, %rd117, %rd4;
	ld.global.u8 	%rs43, [%rd119+1];
	or.b16  	%rs44, %rs42, %rs43;
	cvt.u32.u16 	%r87, %rs44;
	and.b32  	%r88, %r87, 255;
	mul.wide.u32 	%rd120, %r88, 8;
	add.s64 	%rd121, %rd1, %rd120;
	ld.local.v2.u32 	{%r89, %r90}, [%rd121];
	add.s32 	%r91, %r89, %r86;
	add.s32 	%r92, %r90, 1;
	st.local.v2.u32 	[%rd121], {%r91, %r92};
	add.s64 	%rd122, %rd117, %rd7;
	add.s64 	%rd123, %rd122, 1;
	ld.global.u8 	%r93, [%rd122+1];
	add.s64 	%rd124, %rd123, %rd3;
	ld.global.u8 	%rs45, [%rd124+1];
	shl.b16 	%rs46, %rs45, 4;
	add.s64 	%rd125, %rd123, %rd4;
	ld.global.u8 	%rs47, [%rd125+1];
	or.b16  	%rs48, %rs46, %rs47;
	cvt.u32.u16 	%r94, %rs48;
	and.b32  	%r95, %r94, 255;
	mul.wide.u32 	%rd126, %r95, 8;
	add.s64 	%rd127, %rd1, %rd126;
	ld.local.v2.u32 	{%r96, %r97}, [%rd127];
	add.s32 	%r98, %r96, %r93;
	add.s32 	%r99, %r97, 1;
	st.local.v2.u32 	[%rd127], {%r98, %r99};
	add.s64 	%rd128, %rd123, %rd7;
	add.s64 	%rd150, %rd128, 1;
$L__BB0_7:
	setp.eq.s32 	%p6, %r3, 0;
	@%p6 bra 	$L__BB0_12;
	setp.eq.s32 	%p7, %r3, 1;
	@%p7 bra 	$L__BB0_10;
	ld.global.u8 	%r100, [%rd150];
	add.s64 	%rd129, %rd150, %rd3;
	ld.global.u8 	%rs49, [%rd129+1];
	shl.b16 	%rs50, %rs49, 4;
	add.s64 	%rd130, %rd150, %rd4;
	ld.global.u8 	%rs51, [%rd130+1];
	or.b16  	%rs52, %rs50, %rs51;
	cvt.u32.u16 	%r101, %rs52;
	and.b32  	%r102, %r101, 255;
	mul.wide.u32 	%rd131, %r102, 8;
	add.s64 	%rd132, %rd1, %rd131;
	ld.local.v2.u32 	{%r103, %r104}, [%rd132];
	add.s32 	%r105, %r103, %r100;
	add.s32 	%r106, %r104, 1;
	st.local.v2.u32 	[%rd132], {%r105, %r106};
	add.s64 	%rd133, %rd150, %rd7;
	add.s64 	%rd134, %rd133, 1;
	ld.global.u8 	%r107, [%rd133+1];
	add.s64 	%rd135, %rd134, %rd3;
	ld.global.u8 	%rs53, [%rd135+1];
	shl.b16 	%rs54, %rs53, 4;
	add.s64 	%rd136, %rd134, %rd4;
	ld.global.u8 	%rs55, [%rd136+1];
	or.b16  	%rs56, %rs54, %rs55;
	cvt.u32.u16 	%r108, %rs56;
	and.b32  	%r109, %r108, 255;
	mul.wide.u32 	%rd137, %r109, 8;
	add.s64 	%rd138, %rd1, %rd137;
	ld.local.v2.u32 	{%r110, %r111}, [%rd138];
	add.s32 	%r112, %r110, %r107;
	add.s32 	%r113, %r111, 1;
	st.local.v2.u32 	[%rd138], {%r112, %r113};
	add.s64 	%rd139, %rd134, %rd7;
	add.s64 	%rd150, %rd139, 1;
$L__BB0_10:
	and.b32  	%r114, %r8, 1;
	setp.eq.b32 	%p8, %r114, 1;
	not.pred 	%p9, %p8;
	@%p9 bra 	$L__BB0_12;
	ld.global.u8 	%r115, [%rd150];
	add.s64 	%rd140, %rd150, %rd3;
	ld.global.u8 	%rs57, [%rd140+1];
	shl.b16 	%rs58, %rs57, 4;
	add.s64 	%rd141, %rd150, %rd4;
	ld.global.u8 	%rs59, [%rd141+1];
	or.b16  	%rs60, %rs58, %rs59;
	cvt.u32.u16 	%r116, %rs60;
	and.b32  	%r117, %r116, 255;
	mul.wide.u32 	%rd142, %r117, 8;
	add.s64 	%rd143, %rd1, %rd142;
	ld.local.v2.u32 	{%r118, %r119}, [%rd143];
	add.s32 	%r120, %r118, %r115;
	add.s32 	%r121, %r119, 1;
	st.local.v2.u32 	[%rd143], {%r120, %r121};
$L__BB0_12:
	shl.b64 	%rd144, %rd2, 11;
	cvta.to.global.u64 	%rd145, %rd39;
	add.s64 	%rd146, %rd144, %rd145;
	add.s64 	%rd151, %rd146, 64;
	mov.b32 	%r156, 0;
$L__BB0_13:
	ld.local.v4.u32 	{%r123, %r124, %r125, %r126}, [%rd152+-64];
	st.global.u32 	[%rd151+-64], %r123;
	st.global.u32 	[%rd151+-60], %r124;
	st.global.u32 	[%rd151+-56], %r125;
	st.global.u32 	[%rd151+-52], %r126;
	ld.local.v4.u32 	{%r127, %r128, %r129, %r130}, [%rd152+-48];
	st.global.u32 	[%rd151+-48], %r127;
	st.global.u32 	[%rd151+-44], %r128;
	st.global.u32 	[%rd151+-40], %r129;
	st.global.u32 	[%rd151+-36], %r130;
	ld.local.v4.u32 	{%r131, %r132, %r133, %r134}, [%rd152+-32];
	st.global.u32 	[%rd151+-32], %r131;
	st.global.u32 	[%rd151+-28], %r132;
	st.global.u32 	[%rd151+-24], %r133;
	st.global.u32 	[%rd151+-20], %r134;
	ld.local.v4.u32 	{%r135, %r136, %r137, %r138}, [%rd152+-16];
	st.global.u32 	[%rd151+-16], %r135;
	st.global.u32 	[%rd151+-12], %r136;
	st.global.u32 	[%rd151+-8], %r137;
	st.global.u32 	[%rd151+-4], %r138;
	ld.local.v4.u32 	{%r139, %r140, %r141, %r142}, [%rd152];
	st.global.u32 	[%rd151], %r139;
	st.global.u32 	[%rd151+4], %r140;
	st.global.u32 	[%rd151+8], %r141;
	st.global.u32 	[%rd151+12], %r142;
	ld.local.v4.u32 	{%r143, %r144, %r145, %r146}, [%rd152+16];
	st.global.u32 	[%rd151+16], %r143;
	st.global.u32 	[%rd151+20], %r144;
	st.global.u32 	[%rd151+24], %r145;
	st.global.u32 	[%rd151+28], %r146;
	ld.local.v4.u32 	{%r147, %r148, %r149, %r150}, [%rd152+32];
	st.global.u32 	[%rd151+32], %r147;
	st.global.u32 	[%rd151+36], %r148;
	st.global.u32 	[%rd151+40], %r149;
	st.global.u32 	[%rd151+44], %r150;
	ld.local.v4.u32 	{%r151, %r152, %r153, %r154}, [%rd152+48];
	st.global.u32 	[%rd151+48], %r151;
	st.global.u32 	[%rd151+52], %r152;
	st.global.u32 	[%rd151+56], %r153;
	st.global.u32 	[%rd151+60], %r154;
	add.s32 	%r156, %r156, 32;
	add.s64 	%rd152, %rd152, 128;
	add.s64 	%rd151, %rd151, 128;
	setp.ne.s32 	%p10, %r156, 512;
	@%p10 bra 	$L__BB0_13;
	ret;

}


// ===== COMPILED SASS (sm_100) =====

	.target	sm_100

	.elftype	@"ET_EXEC"


//--------------------- .note.nv.tkinfo           --------------------------
	.section	.note.nv.tkinfo,"",@"SHT_NOTE"
	.sectionflags	@"SHF_NOTE_NV_TKINFO"
	.tkinfo
        /*0018*/ 	.word	0x00000002
        /*0030*/ 	.string	""
        /*0030*/ 	.string	"ptxas"
        /*0030*/ 	.string	"Cuda compilation tools, release 13.0, V13.0.88"
        /*0030*/ 	.string	"Build cuda_13.0.r13.0/compiler.36424714_0"
        /*0030*/ 	.string	"-arch sm_100 -m 64 "



//--------------------- .note.nv.cuinfo           --------------------------
	.section	.note.nv.cuinfo,"",@"SHT_NOTE"
	.sectionflags	@"SHF_NOTE_NV_CUINFO"
        /*0018*/ 	.short	0x0002
        /*001a*/ 	.short	0x0064
        /*001c*/ 	.short	0x0082
	.zero		2


//--------------------- .nv.info                  --------------------------
	.section	.nv.info,"",@"SHT_CUDA_INFO"
	.align	4


	//----- nvinfo : EIATTR_REGCOUNT
	.align		4
        /*0000*/ 	.byte	0x04, 0x2f
        /*0002*/ 	.short	(.L_1 - .L_0)
	.align		4
.L_0:
        /*0004*/ 	.word	index@(_Z3runPhjjPjS0_)
        /*0008*/ 	.word	0x0000002b


	//----- nvinfo : EIATTR_FRAME_SIZE
	.align		4
.L_1:
        /*000c*/ 	.byte	0x04, 0x11
        /*000e*/ 	.short	(.L_3 - .L_2)
	.align		4
.L_2:
        /*0010*/ 	.word	index@(_Z3runPhjjPjS0_)
        /*0014*/ 	.word	0x00000800


	//----- nvinfo : EIATTR_MIN_STACK_SIZE
	.align		4
.L_3:
        /*0018*/ 	.byte	0x04, 0x12
        /*001a*/ 	.short	(.L_5 - .L_4)
	.align		4
.L_4:
        /*001c*/ 	.word	index@(_Z3runPhjjPjS0_)
        /*0020*/ 	.word	0x00000800
.L_5:


//--------------------- .nv.compat                --------------------------
	.section	.nv.compat,"",@"SHT_CUDA_COMPAT_INFO"
	.align	4
        /*0000*/ 	.byte	0x02, 0x09, 0x00, 0x00, 0x02, 0x02, 0x01, 0x00, 0x02, 0x05, 0x05, 0x00, 0x03, 0x07, 0x01, 0x01
        /*0010*/ 	.byte	0x02, 0x03, 0x00, 0x00, 0x02, 0x06, 0x01, 0x00, 0x04, 0x0b, 0x08, 0x00, 0x09, 0x00, 0x00, 0x00
        /*0020*/ 	.byte	0x00, 0x00, 0x00, 0x00


//--------------------- .nv.info._Z3runPhjjPjS0_  --------------------------
	.section	.nv.info._Z3runPhjjPjS0_,"",@"SHT_CUDA_INFO"
	.sectionflags	@""
	.align	4


	//----- nvinfo : EIATTR_CUDA_API_VERSION
	.align		4
        /*0000*/ 	.byte	0x04, 0x37
        /*0002*/ 	.short	(.L_7 - .L_6)
.L_6:
        /*0004*/ 	.word	0x00000082


	//----- nvinfo : EIATTR_KPARAM_INFO
	.align		4
.L_7:
        /*0008*/ 	.byte	0x04, 0x17
        /*000a*/ 	.short	(.L_9 - .L_8)
.L_8:
        /*000c*/ 	.word	0x00000000
        /*0010*/ 	.short	0x0004
        /*0012*/ 	.short	0x0018
        /*0014*/ 	.byte	0x00, 0xf5, 0x21, 0x00


	//----- nvinfo : EIATTR_KPARAM_INFO
	.align		4
.L_9:
        /*0018*/ 	.byte	0x04, 0x17
        /*001a*/ 	.short	(.L_11 - .L_10)
.L_10:
        /*001c*/ 	.word	0x00000000
        /*0020*/ 	.short	0x0003
        /*0022*/ 	.short	0x0010
        /*0024*/ 	.byte	0x00, 0xf5, 0x21, 0x00


	//----- nvinfo : EIATTR_KPARAM_INFO
	.align		4
.L_11:
        /*0028*/ 	.byte	0x04, 0x17
        /*002a*/ 	.short	(.L_13 - .L_12)
.L_12:
        /*002c*/ 	.word	0x00000000
        /*0030*/ 	.short	0x0002
        /*0032*/ 	.short	0x000c
        /*0034*/ 	.byte	0x00, 0xf0, 0x11, 0x00


	//----- nvinfo : EIATTR_KPARAM_INFO
	.align		4
.L_13:
        /*0038*/ 	.byte	0x04, 0x17
        /*003a*/ 	.short	(.L_15 - .L_14)
.L_14:
        /*003c*/ 	.word	0x00000000
        /*0040*/ 	.short	0x0001
        /*0042*/ 	.short	0x0008
        /*0044*/ 	.byte	0x00, 0xf0, 0x11, 0x00


	//----- nvinfo : EIATTR_KPARAM_INFO
	.align		4
.L_15:
        /*0048*/ 	.byte	0x04, 0x17
        /*004a*/ 	.short	(.L_17 - .L_16)
.L_16:
        /*004c*/ 	.word	0x00000000
        /*0050*/ 	.short	0x0000
        /*0052*/ 	.short	0x0000
        /*0054*/ 	.byte	0x00, 0xf5, 0x21, 0x00


	//----- nvinfo : EIATTR_SPARSE_MMA_MASK
	.align		4
.L_17:
        /*0058*/ 	.byte	0x03, 0x50
        /*005a*/ 	.short	0x0000


	//----- nvinfo : EIATTR_MAXREG_COUNT
	.align		4
        /*005c*/ 	.byte	0x03, 0x1b
        /*005e*/ 	.short	0x00ff


	//----- nvinfo : EIATTR_MERCURY_ISA_VERSION
	.align		4
        /*0060*/ 	.byte	0x03, 0x5f
        /*0062*/ 	.short	0x0101


	//----- nvinfo : EIATTR_VRC_CTA_INIT_COUNT
	.align		4
        /*0064*/ 	.byte	0x02, 0x4a
	.zero		1
	.zero		1


	//----- nvinfo : EIATTR_EXIT_INSTR_OFFSETS
	.align		4
        /*0068*/ 	.byte	0x04, 0x1c
        /*006a*/ 	.short	(.L_19 - .L_18)


	//   ....[0]....
.L_18:
        /*006c*/ 	.word	0x000022f0


	//----- nvinfo : EIATTR_CBANK_PARAM_SIZE
	.align		4
.L_19:
        /*0070*/ 	.byte	0x03, 0x19
        /*0072*/ 	.short	0x0020


	//----- nvinfo : EIATTR_PARAM_CBANK
	.align		4
        /*0074*/ 	.byte	0x04, 0x0a
        /*0076*/ 	.short	(.L_21 - .L_20)
	.align		4
.L_20:
        /*0078*/ 	.word	index@(.nv.constant0._Z3runPhjjPjS0_)
        /*007c*/ 	.short	0x0380
        /*007e*/ 	.short	0x0020


	//----- nvinfo : EIATTR_SW_WAR
	.align		4
.L_21:
        /*0080*/ 	.byte	0x04, 0x36
        /*0082*/ 	.short	(.L_23 - .L_22)
.L_22:
        /*0084*/ 	.word	0x00000008
.L_23:


//--------------------- .nv.callgraph             --------------------------
	.section	.nv.callgraph,"",@"SHT_CUDA_CALLGRAPH"
	.align	4
	.sectionentsize	8
	.align		4
        /*0000*/ 	.word	0x00000000
	.align		4
        /*0004*/ 	.word	0xffffffff
	.align		4
        /*0008*/ 	.word	0x00000000
	.align		4
        /*000c*/ 	.word	0xfffffffe
	.align		4
        /*0010*/ 	.word	0x00000000
	.align		4
        /*0014*/ 	.word	0xfffffffd
	.align		4
        /*0018*/ 	.word	0x00000000
	.align		4
        /*001c*/ 	.word	0xfffffffc


//--------------------- .text._Z3runPhjjPjS0_     --------------------------
	.section	.text._Z3runPhjjPjS0_,"ax",@progbits
	.align	128
        .global         _Z3runPhjjPjS0_
        .type           _Z3runPhjjPjS0_,@function
        .size           _Z3runPhjjPjS0_,(.L_x_7 - _Z3runPhjjPjS0_)
        .other          _Z3runPhjjPjS0_,@"STO_CUDA_ENTRY STV_DEFAULT"
_Z3runPhjjPjS0_:
.text._Z3runPhjjPjS0_:
[----:B------:R-:W0:Y:S01]  /*0000*/  LDC R1, c[0x0][0x37c] ;  /* 0x0000df00ff017b82 */ /* 0x000e220000000800 */
[----:B------:R-:W1:Y:S01]  /*0010*/  S2R R3, SR_TID.X ;  /* 0x0000000000037919 */ /* 0x000e620000002100 */
[----:B------:R-:W2:Y:S01]  /*0020*/  LDCU UR5, c[0x0][0x388] ;  /* 0x00007100ff0577ac */ /* 0x000ea20008000800 */
[----:B0-----:R-:W-:-:S05]  /*0030*/  VIADD R1, R1, 0xfffff800 ;  /* 0xfffff80001017836 */ /* 0x001fca0000000000 */
[----:B------:R-:W1:Y:S01]  /*0040*/  S2UR UR4, SR_CTAID.X ;  /* 0x00000000000479c3 */ /* 0x000e620000002500 */
[----:B------:R-:W0:Y:S01]  /*0050*/  LDCU.64 UR12, c[0x0][0x358] ;  /* 0x00006b00ff0c77ac */ /* 0x000e220008000a00 */
[----:B------:R3:W-:Y:S01]  /*0060*/  STL.128 [R1], RZ ;  /* 0x000000ff01007387 */ /* 0x0007e20000100c00 */
[C---:B------:R-:W-:Y:S02]  /*0070*/  R2UR UR11, R1.reuse ;  /* 0x00000000010b72ca */ /* 0x040fe400000e0000 */
[----:B------:R-:W-:-:S03]  /*0080*/  R2UR UR22, R1 ;  /* 0x00000000011672ca */ /* 0x000fc600000e0000 */
[----:B------:R-:W1:Y:S01]  /*0090*/  LDC R0, c[0x0][0x360] ;  /* 0x0000d800ff007b82 */ /* 0x000e620000000800 */
[----:B------:R3:W-:Y:S04]  /*00a0*/  STL.128 [R1+0x10], RZ ;  /* 0x000010ff01007387 */ /* 0x0007e80000100c00 */
[----:B------:R3:W-:Y:S01]  /*00b0*/  STL.128 [R1+0x20], RZ ;  /* 0x000020ff01007387 */ /* 0x0007e20000100c00 */
[----:B--2---:R-:W-:-:S03]  /*00c0*/  UISETP.NE.AND UP0, UPT, UR5, URZ, UPT ;  /* 0x000000ff0500728c */ /* 0x004fc6000bf05270 */
[----:B------:R3:W-:Y:S01]  /*00d0*/  STL.128 [R1+0x30], RZ ;  /* 0x000030ff01007387 */ /* 0x0007e20000100c00 */
[----:B------:R-:W-:-:S03]  /*00e0*/  UIADD3 UR11, UPT, UPT, UR11, 0x40, URZ ;  /* 0x000000400b0b7890 */ /* 0x000fc6000fffe0ff */
[----:B------:R3:W-:Y:S04]  /*00f0*/  STL.128 [R1+0x40], RZ ;  /* 0x000040ff01007387 */ /* 0x0007e80000100c00 */
[----:B------:R3:W-:Y:S04]  /*0100*/  STL.128 [R1+0x50], RZ ;  /* 0x000050ff01007387 */ /* 0x0007e80000100c00 */
[----:B------:R3:W-:Y:S01]  /*0110*/  STL.128 [R1+0x60], RZ ;  /* 0x000060ff01007387 */ /* 0x0007e20000100c00 */
[----:B-1----:R-:W-:-:S03]  /*0120*/  IMAD R0, R0, UR4, R3 ;  /* 0x0000000400007c24 */ /* 0x002fc6000f8e0203 */
[----:B------:R3:W-:Y:S04]  /*0130*/  STL.128 [R1+0x70], RZ ;  /* 0x000070ff01007387 */ /* 0x0007e80000100c00 */
        /* <DEDUP_REMOVED lines=119> */
[----:B------:R3:W-:Y:S01]  /*08b0*/  STL.128 [R1+0x7f0], RZ ;  /* 0x0007f0ff01007387 */ /* 0x0007e20000100c00 */
[----:B0-----:R-:W-:Y:S05]  /*08c0*/  BRA.U !UP0, `(.L_x_0) ;  /* 0x0000001508b07547 */ /* 0x001fea000b800000 */
[----:B------:R-:W0:Y:S01]  /*08d0*/  LDC.64 R2, c[0x0][0x390] ;  /* 0x0000e400ff027b82 */ /* 0x000e220000000a00 */
[----:B------:R-:W1:Y:S01]  /*08e0*/  LDCU UR4, c[0x0][0x388] ;  /* 0x00007100ff0477ac */ /* 0x000e620008000800 */
[----:B------:R-:W-:Y:S01]  /*08f0*/  UISETP.GE.U32.AND UP1, UPT, UR5, 0x8, UPT ;  /* 0x000000080500788c */ /* 0x000fe2000bf26070 */
[----:B------:R-:W2:Y:S01]  /*0900*/  LDCU.64 UR6, c[0x0][0x380] ;  /* 0x00007000ff0677ac */ /* 0x000ea20008000a00 */
[----:B0-----:R-:W-:-:S05]  /*0910*/  IMAD.WIDE.U32 R2, R0, 0x8, R2 ;  /* 0x0000000800027825 */ /* 0x001fca00078e0002 */
[----:B------:R0:W5:Y:S04]  /*0920*/  LDG.E R28, desc[UR12][R2.64] ;  /* 0x0000000c021c7981 */ /* 0x000168000c1e1900 */
[----:B------:R0:W5:Y:S01]  /*0930*/  LDG.E R32, desc[UR12][R2.64+0x4] ;  /* 0x0000040c02207981 */ /* 0x000162000c1e1900 */
[----:B-1----:R-:W-:-:S04]  /*0940*/  ULOP3.LUT UR14, UR4, 0x7, URZ, 0xc0, !UPT ;  /* 0x00000007040e7892 */ /* 0x002fc8000f8ec0ff */
[----:B------:R-:W-:Y:S01]  /*0950*/  UISETP.NE.AND UP0, UPT, UR14, URZ, UPT ;  /* 0x000000ff0e00728c */ /* 0x000fe2000bf05270 */
[----:B--2---:R-:W-:Y:S10]  /*0960*/  BRA.U !UP1, `(.L_x_1) ;  /* 0x0000000d09507547 */ /* 0x004ff4000b800000 */
[----:B------:R-:W1:Y:S01]  /*0970*/  LDCU UR9, c[0x0][0x38c] ;  /* 0x00007180ff0977ac */ /* 0x000e620008000800 */
[----:B------:R-:W-:Y:S02]  /*0980*/  IMAD.MOV.U32 R33, RZ, RZ, RZ ;  /* 0x000000ffff217224 */ /* 0x000fe400078e00ff */
[----:B------:R-:W-:Y:S01]  /*0990*/  IMAD.MOV.U32 R29, RZ, RZ, RZ ;  /* 0x000000ffff1d7224 */ /* 0x000fe200078e00ff */
[----:B------:R-:W-:Y:S01]  /*09a0*/  UMOV UR4, URZ ;  /* 0x000000ff00047c82 */ /* 0x000fe20008000000 */
[----:B------:R-:W-:Y:S01]  /*09b0*/  ULOP3.LUT UR5, UR5, 0xfffffff8, URZ, 0xc0, !UPT ;  /* 0xfffffff805057892 */ /* 0x000fe2000f8ec0ff */
[----:B------:R-:W2:Y:S03]  /*09c0*/  LDCU UR19, c[0x0][0x38c] ;  /* 0x00007180ff1377ac */ /* 0x000ea60008000800 */
[----:B------:R-:W-:Y:S02]  /*09d0*/  UIADD3 UR8, UPT, UPT, -UR5, URZ, URZ ;  /* 0x000000ff05087290 */ /* 0x000fe4000fffe1ff */
[----:B-1----:R-:W-:-:S02]  /*09e0*/  USHF.L.U32 UR15, UR9, 0x2, URZ ;  /* 0x00000002090f7899 */ /* 0x002fc400080006ff */
[----:B------:R-:W-:Y:S01]  /*09f0*/  MOV R15, UR9 ;  /* 0x00000009000f7c02 */ /* 0x000fe20008000f00 */
[----:B------:R-:W-:Y:S02]  /*0a00*/  USHF.L.U32 UR17, UR9, 0x1, URZ ;  /* 0x0000000109117899 */ /* 0x000fe400080006ff */
[----:B------:R-:W-:Y:S01]  /*0a10*/  MOV R19, UR9 ;  /* 0x0000000900137c02 */ /* 0x000fe20008000f00 */
[----:B------:R-:W-:Y:S01]  /*0a20*/  IMAD.U32 R17, RZ, RZ, UR9 ;  /* 0x00000009ff117e24 */ /* 0x000fe2000f8e00ff */
[----:B------:R-:W-:Y:S02]  /*0a30*/  USHF.R.U32.HI UR16, URZ, 0x1e, UR9 ;  /* 0x0000001eff107899 */ /* 0x000fe40008011609 */
[----:B------:R-:W-:Y:S01]  /*0a40*/  IMAD.U32 R21, RZ, RZ, UR9 ;  /* 0x00000009ff157e24 */ /* 0x000fe2000f8e00ff */
[----:B------:R-:W-:Y:S02]  /*0a50*/  USHF.R.U32.HI UR18, URZ, 0x1f, UR9 ;  /* 0x0000001fff127899 */ /* 0x000fe40008011609 */
[----:B0----5:R-:W-:Y:S01]  /*0a60*/  IADD3 R2, P3, PT, R32, UR9, RZ ;  /* 0x0000000920027c10 */ /* 0x021fe2000ff7e0ff */
[----:B------:R-:W-:Y:S01]  /*0a70*/  IMAD.U32 R35, RZ, RZ, UR9 ;  /* 0x00000009ff237e24 */ /* 0x000fe2000f8e00ff */
[----:B------:R-:W-:Y:S01]  /*0a80*/  IADD3 R4, P1, PT, R28, UR15, RZ ;  /* 0x0000000f1c047c10 */ /* 0x000fe2000ff3e0ff */
[----:B------:R-:W-:Y:S01]  /*0a90*/  IMAD.U32 R27, RZ, RZ, UR9 ;  /* 0x00000009ff1b7e24 */ /* 0x000fe2000f8e00ff */
[C---:B------:R-:W-:Y:S01]  /*0aa0*/  IADD3 R5, P2, PT, R32.reuse, UR17, RZ ;  /* 0x0000001120057c10 */ /* 0x040fe2000ff5e0ff */
[----:B------:R-:W-:Y:S01]  /*0ab0*/  IMAD.WIDE.U32 R14, R15, 0x5, R32 ;  /* 0x000000050f0e7825 */ /* 0x000fe200078e0020 */
[----:B------:R-:W-:-:S03]  /*0ac0*/  IADD3 R3, P0, PT, R32, UR15, RZ ;  /* 0x0000000f20037c10 */ /* 0x000fc6000ff1e0ff */
[----:B------:R-:W-:Y:S01]  /*0ad0*/  IMAD.WIDE.U32 R16, R17, 0x3, R32 ;  /* 0x0000000311107825 */ /* 0x000fe200078e0020 */
[----:B------:R-:W-:-:S03]  /*0ae0*/  IADD3.X R9, PT, PT, RZ, UR16, RZ, P0, !PT ;  /* 0x00000010ff097c10 */ /* 0x000fc600087fe4ff */
[----:B------:R-:W-:Y:S02]  /*0af0*/  IMAD.U32 R31, RZ, RZ, UR9 ;  /* 0x00000009ff1f7e24 */ /* 0x000fe4000f8e00ff */
[----:B------:R-:W-:Y:S02]  /*0b00*/  IMAD.U32 R25, RZ, RZ, UR9 ;  /* 0x00000009ff197e24 */ /* 0x000fe4000f8e00ff */
[----:B------:R-:W-:-:S04]  /*0b10*/  IMAD.WIDE.U32 R18, R19, 0x5, R28 ;  /* 0x0000000513127825 */ /* 0x000fc800078e001c */
[----:B------:R-:W-:-:S04]  /*0b20*/  IMAD.WIDE.U32 R20, R21, 0x3, R28 ;  /* 0x0000000315147825 */ /* 0x000fc800078e001c */
[----:B------:R-:W-:-:S04]  /*0b30*/  IMAD.WIDE.U32 R34, R35, 0x7, R32 ;  /* 0x0000000723227825 */ /* 0x000fc800078e0020 */
[----:B------:R-:W-:-:S04]  /*0b40*/  IMAD.WIDE.U32 R26, R27, 0x6, R32 ;  /* 0x000000061b1a7825 */ /* 0x000fc800078e0020 */
[----:B------:R-:W-:-:S04]  /*0b50*/  IMAD.WIDE.U32 R30, R31, 0x7, R28 ;  /* 0x000000071f1e7825 */ /* 0x000fc800078e001c */
[----:B------:R-:W-:-:S04]  /*0b60*/  IMAD.WIDE.U32 R24, R25, 0x6, R28 ;  /* 0x0000000619187825 */ /* 0x000fc800078e001c */
[----:B------:R-:W-:Y:S02]  /*0b70*/  IMAD.X R6, RZ, RZ, RZ, P3 ;  /* 0x000000ffff067224 */ /* 0x000fe400018e06ff */
[----:B------:R-:W-:Y:S02]  /*0b80*/  VIADD R7, R15, UR4 ;  /* 0x000000040f077c36 */ /* 0x000fe40008000000 */
[----:B------:R-:W-:Y:S02]  /*0b90*/  VIADD R8, R19, UR4 ;  /* 0x0000000413087c36 */ /* 0x000fe40008000000 */
[----:B------:R-:W-:Y:S02]  /*0ba0*/  IMAD.X R10, RZ, RZ, UR16, P1 ;  /* 0x00000010ff0a7e24 */ /* 0x000fe400088e06ff */
[----:B------:R-:W-:Y:S02]  /*0bb0*/  VIADD R11, R17, UR4 ;  /* 0x00000004110b7c36 */ /* 0x000fe40008000000 */
[----:B------:R-:W-:-:S02]  /*0bc0*/  VIADD R12, R21, UR4 ;  /* 0x00000004150c7c36 */ /* 0x000fc40008000000 */
[----:B--2---:R-:W-:-:S07]  /*0bd0*/  IMAD.X R13, RZ, RZ, UR18, P2 ;  /* 0x00000012ff0d7e24 */ /* 0x004fce00090e06ff */
.L_x_2:
[----:B------:R-:W-:-:S04]  /*0be0*/  IADD3 R38, P0, PT, R28, UR6, RZ ;  /* 0x000000061c267c10 */ /* 0x000fc8000ff1e0ff */
[----:B------:R-:W-:Y:S02]  /*0bf0*/  IADD3.X R39, PT, PT, RZ, UR7, RZ, P0, !PT ;  /* 0x00000007ff277c10 */ /* 0x000fe400087fe4ff */
[----:B-1----:R-:W-:-:S03]  /*0c00*/  IADD3 R22, P0, PT, R32, UR6, RZ ;  /* 0x0000000620167c10 */ /* 0x002fc6000ff1e0ff */
[----:B------:R-:W2:Y:S02]  /*0c10*/  LDG.E.U8 R38, desc[UR12][R38.64+0x1] ;  /* 0x0000010c26267981 */ /* 0x000ea4000c1e1100 */
[----:B------:R-:W-:-:S06]  /*0c20*/  IMAD.X R23, RZ, RZ, UR7, P0 ;  /* 0x00000007ff177e24 */ /* 0x000fcc00080e06ff */
[----:B------:R0:W4:Y:S02]  /*0c30*/  LDG.E.U8 R23, desc[UR12][R22.64+0x1] ;  /* 0x0000010c16177981 */ /* 0x000124000c1e1100 */
[----:B0-----:R-:W-:Y:S02]  /*0c40*/  IMAD.U32 R22, RZ, RZ, UR6 ;  /* 0x00000006ff167e24 */ /* 0x001fe4000f8e00ff */
[----:B--2---:R-:W-:-:S05]  /*0c50*/  IMAD.SHL.U32 R36, R38, 0x10, RZ ;  /* 0x0000001026247824 */ /* 0x004fca00078e00ff */
[----:B----4-:R-:W-:Y:S01]  /*0c60*/  LOP3.LUT R36, R36, 0xff, R23, 0xc8, !PT ;  /* 0x000000ff24247812 */ /* 0x010fe200078ec817 */
[----:B------:R-:W-:-:S03]  /*0c70*/  IMAD.U32 R23, RZ, RZ, UR7 ;  /* 0x00000007ff177e24 */ /* 0x000fc6000f8e00ff */
[----:B------:R-:W-:Y:S02]  /*0c80*/  LEA R36, R36, UR22, 0x3 ;  /* 0x0000001624247c11 */ /* 0x000fe4000f8e18ff */
[----:B------:R-:W2:Y:S04]  /*0c90*/  LDG.E.U8 R37, desc[UR12][R22.64] ;  /* 0x0000000c16257981 */ /* 0x000ea8000c1e1100 */
[----:B------:R-:W2:Y:S02]  /*0ca0*/  LDL.64 R22, [R36] ;  /* 0x0000000024167983 */ /* 0x000ea40000100a00 */
[----:B--2---:R-:W-:Y:S01]  /*0cb0*/  IADD3 R22, PT, PT, R37, R22, RZ ;  /* 0x0000001625167210 */ /* 0x004fe20007ffe0ff */
[----:B------:R-:W-:Y:S02]  /*0cc0*/  VIADD R23, R23, 0x1 ;  /* 0x0000000117177836 */ /* 0x000fe40000000000 */
[----:B------:R-:W-:-:S03]  /*0cd0*/  IMAD.U32 R37, RZ, RZ, UR6 ;  /* 0x00000006ff257e24 */ /* 0x000fc6000f8e00ff */
[----:B------:R0:W-:Y:S02]  /*0ce0*/  STL.64 [R36], R22 ;  /* 0x0000001624007387 */ /* 0x0001e40000100a00 */
[----:B0-----:R-:W-:-:S04]  /*0cf0*/  IADD3 R22, P0, P1, R37, UR19, R28 ;  /* 0x0000001325167c10 */ /* 0x001fc8000f91e01c */
[----:B------:R-:W-:Y:S02]  /*0d00*/  IADD3.X R23, PT, PT, RZ, UR7, RZ, P0, P1 ;  /* 0x00000007ff177c10 */ /* 0x000fe400087e24ff */
[----:B------:R-:W-:-:S03]  /*0d10*/  IADD3 R38, P0, PT, R2, UR6, RZ ;  /* 0x0000000602267c10 */ /* 0x000fc6000ff1e0ff */
[----:B------:R0:W2:Y:S01]  /*0d20*/  LDG.E.U8 R37, desc[UR12][R22.64+0x2] ;  /* 0x0000020c16257981 */ /* 0x0000a2000c1e1100 */
[----:B------:R-:W-:-:S05]  /*0d30*/  IADD3.X R39, PT, PT, R6, UR7, RZ, P0, !PT ;  /* 0x0000000706277c10 */ /* 0x000fca00087fe4ff */
[----:B------:R-:W4:Y:S01]  /*0d40*/  LDG.E.U8 R38, desc[UR12][R38.64+0x2] ;  /* 0x0000020c26267981 */ /* 0x000f22000c1e1100 */
[----:B------:R-:W-:-:S04]  /*0d50*/  UIADD3 UR9, UP1, UPT, UR6, UR19, URZ ;  /* 0x0000001306097290 */ /* 0x000fc8000ff3e0ff */
[----:B------:R-:W-:Y:S02]  /*0d60*/  UIADD3.X UR10, UPT, UPT, URZ, UR7, URZ, UP1, !UPT ;  /* 0x00000007ff0a7290 */ /* 0x000fe40008ffe4ff */
[----:B0-----:R-:W-:-:S04]  /*0d70*/  IMAD.U32 R22, RZ, RZ, UR9 ;  /* 0x00000009ff167e24 */ /* 0x001fc8000f8e00ff */
[----:B------:R-:W-:Y:S01]  /*0d80*/  MOV R23, UR10 ;  /* 0x0000000a00177c02 */ /* 0x000fe20008000f00 */
[----:B--2---:R-:W-:-:S05]  /*0d90*/  IMAD.SHL.U32 R37, R37, 0x10, RZ ;  /* 0x0000001025257824 */ /* 0x004fca00078e00ff */
[----:B----4-:R-:W-:Y:S02]  /*0da0*/  LOP3.LUT R36, R37, 0xff, R38, 0xc8, !PT ;  /* 0x000000ff25247812 */ /* 0x010fe400078ec826 */
[----:B------:R-:W2:Y:S02]  /*0db0*/  LDG.E.U8 R37, desc[UR12][R22.64+0x1] ;  /* 0x0000010c16257981 */ /* 0x000ea4000c1e1100 */
[----:B------:R-:W-:-:S05]  /*0dc0*/  LEA R36, R36, UR22, 0x3 ;  /* 0x0000001624247c11 */ /* 0x000fca000f8e18ff */
[----:B------:R-:W2:Y:S02]  /*0dd0*/  LDL.64 R22, [R36] ;  /* 0x0000000024167983 */ /* 0x000ea40000100a00 */
[----:B--2---:R-:W-:Y:S02]  /*0de0*/  IMAD.IADD R22, R37, 0x1, R22 ;  /* 0x0000000125167824 */ /* 0x004fe400078e0216 */
[----:B------:R-:W-:Y:S02]  /*0df0*/  VIADD R23, R23, 0x1 ;  /* 0x0000000117177836 */ /* 0x000fe40000000000 */
[----:B------:R-:W-:-:S03]  /*0e00*/  IMAD.U32 R37, RZ, RZ, UR6 ;  /* 0x00000006ff257e24 */ /* 0x000fc6000f8e00ff */
[----:B------:R0:W-:Y:S02]  /*0e10*/  STL.64 [R36], R22 ;  /* 0x0000001624007387 */ /* 0x0001e40000100a00 */
[----:B0-----:R-:W-:Y:S01]  /*0e20*/  IADD3 R22, P0, P1, R37, UR17, R28 ;  /* 0x0000001125167c10 */ /* 0x001fe2000f91e01c */
[----:B------:R-:W-:-:S05]  /*0e30*/  IMAD.U32 R37, RZ, RZ, UR7 ;  /* 0x00000007ff257e24 */ /* 0x000fca000f8e00ff */
[----:B------:R-:W-:Y:S02]  /*0e40*/  IADD3.X R23, PT, PT, R37, UR18, RZ, P0, P1 ;  /* 0x0000001225177c10 */ /* 0x000fe400087e24ff */
[----:B------:R-:W-:-:S03]  /*0e50*/  IADD3 R38, P0, PT, R5, UR6, RZ ;  /* 0x0000000605267c10 */ /* 0x000fc6000ff1e0ff */
[----:B------:R0:W2:Y:S01]  /*0e60*/  LDG.E.U8 R37, desc[UR12][R22.64+0x3] ;  /* 0x0000030c16257981 */ /* 0x0000a2000c1e1100 */
[----:B------:R-:W-:-:S05]  /*0e70*/  IADD3.X R39, PT, PT, R13, UR7, RZ, P0, !PT ;  /* 0x000000070d277c10 */ /* 0x000fca00087fe4ff */
[----:B------:R-:W4:Y:S01]  /*0e80*/  LDG.E.U8 R38, desc[UR12][R38.64+0x3] ;  /* 0x0000030c26267981 */ /* 0x000f22000c1e1100 */
[----:B------:R-:W-:-:S04]  /*0e90*/  UIADD3 UR4, UP1, UPT, UR17, UR6, URZ ;  /* 0x0000000611047290 */ /* 0x000fc8000ff3e0ff */
[----:B------:R-:W-:Y:S02]  /*0ea0*/  UIADD3.X UR5, UPT, UPT, UR18, UR7, URZ, UP1, !UPT ;  /* 0x0000000712057290 */ /* 0x000fe40008ffe4ff */
[----:B0-----:R-:W-:-:S04]  /*0eb0*/  IMAD.U32 R22, RZ, RZ, UR4 ;  /* 0x00000004ff167e24 */ /* 0x001fc8000f8e00ff */
[----:B------:R-:W-:Y:S01]  /*0ec0*/  IMAD.U32 R23, RZ, RZ, UR5 ;  /* 0x00000005ff177e24 */ /* 0x000fe2000f8e00ff */
[----:B--2---:R-:W-:-:S04]  /*0ed0*/  SHF.L.U32 R37, R37, 0x4, RZ ;  /* 0x0000000425257819 */ /* 0x004fc800000006ff */
[----:B----4-:R-:W-:Y:S02]  /*0ee0*/  LOP3.LUT R36, R37, 0xff, R38, 0xc8, !PT ;  /* 0x000000ff25247812 */ /* 0x010fe400078ec826 */
[----:B------:R-:W2:Y:S02]  /*0ef0*/  LDG.E.U8 R37, desc[UR12][R22.64+0x2] ;  /* 0x0000020c16257981 */ /* 0x000ea4000c1e1100 */
[----:B------:R-:W-:-:S05]  /*0f00*/  LEA R36, R36, UR22, 0x3 ;  /* 0x0000001624247c11 */ /* 0x000fca000f8e18ff */
[----:B------:R-:W2:Y:S01]  /*0f10*/  LDL.64 R22, [R36] ;  /* 0x0000000024167983 */ /* 0x000ea20000100a00 */
[----:B------:R-:W-:Y:S02]  /*0f20*/  UIMAD.WIDE.U32 UR20, UR19, 0x3, UR6 ;  /* 0x00000003131478a5 */ /* 0x000fe4000f8e0006 */
[----:B------:R-:W-:-:S04]  /*0f30*/  IADD3 R38, P0, PT, R20, UR6, RZ ;  /* 0x0000000614267c10 */ /* 0x000fc8000ff1e0ff */
[----:B------:R-:W-:-:S05]  /*0f40*/  IADD3.X R39, PT, PT, R12, UR7, RZ, P0, !PT ;  /* 0x000000070c277c10 */ /* 0x000fca00087fe4ff */
[----:B------:R-:W4:Y:S01]  /*0f50*/  LDG.E.U8 R38, desc[UR12][R38.64+0x4] ;  /* 0x0000040c26267981 */ /* 0x000f22000c1e1100 */
[----:B--2---:R-:W-:Y:S02]  /*0f60*/  IMAD.IADD R22, R37, 0x1, R22 ;  /* 0x0000000125167824 */ /* 0x004fe400078e0216 */
[----:B------:R-:W-:-:S05]  /*0f70*/  VIADD R23, R23, 0x1 ;  /* 0x0000000117177836 */ /* 0x000fca0000000000 */
[----:B------:R0:W-:Y:S02]  /*0f80*/  STL.64 [R36], R22 ;  /* 0x0000001624007387 */ /* 0x0001e40000100a00 */
[----:B0-----:R-:W-:-:S04]  /*0f90*/  IMAD.U32 R22, RZ, RZ, UR20 ;  /* 0x00000014ff167e24 */ /* 0x001fc8000f8e00ff */
[----:B------:R-:W-:Y:S01]  /*0fa0*/  IMAD.MOV.U32 R36, RZ, RZ, R22 ;  /* 0x000000ffff247224 */ /* 0x000fe200078e0016 */
[----:B------:R-:W-:Y:S01]  /*0fb0*/  IADD3 R22, P0, PT, R16, UR6, RZ ;  /* 0x0000000610167c10 */ /* 0x000fe2000ff1e0ff */
[----:B------:R-:W-:-:S03]  /*0fc0*/  IMAD.U32 R23, RZ, RZ, UR21 ;  /* 0x00000015ff177e24 */ /* 0x000fc6000f8e00ff */
[----:B------:R-:W-:-:S06]  /*0fd0*/  IADD3.X R23, PT, PT, R11, UR7, RZ, P0, !PT ;  /* 0x000000070b177c10 */ /* 0x000fcc00087fe4ff */
[----:B------:R-:W2:Y:S01]  /*0fe0*/  LDG.E.U8 R23, desc[UR12][R22.64+0x4] ;  /* 0x0000040c16177981 */ /* 0x000ea2000c1e1100 */
[----:B------:R-:W-:Y:S02]  /*0ff0*/  UMOV UR4, URZ ;  /* 0x000000ff00047c82 */ /* 0x000fe40008000000 */
[----:B------:R-:W-:Y:S01]  /*1000*/  UIADD3 UR5, UPT, UPT, UR4, UR21, URZ ;  /* 0x0000001504057290 */ /* 0x000fe2000fffe0ff */
[----:B----4-:R-:W-:-:S05]  /*1010*/  IMAD.SHL.U32 R40, R38, 0x10, RZ ;  /* 0x0000001026287824 */ /* 0x010fca00078e00ff */
[----:B------:R-:W-:-:S06]  /*1020*/  MOV R37, UR5 ;  /* 0x0000000500257c02 */ /* 0x000fcc0008000f00 */
[----:B------:R0:W4:Y:S01]  /*1030*/  LDG.E.U8 R37, desc[UR12][R36.64+0x3] ;  /* 0x0000030c24257981 */ /* 0x000122000c1e1100 */
[----:B--2---:R-:W-:-:S04]  /*1040*/  LOP3.LUT R40, R40, 0xff, R23, 0xc8, !PT ;  /* 0x000000ff28287812 */ /* 0x004fc800078ec817 */
[----:B0-----:R-:W-:-:S05]  /*1050*/  LEA R36, R40, UR22, 0x3 ;  /* 0x0000001628247c11 */ /* 0x001fca000f8e18ff */
[----:B------:R-:W4:Y:S02]  /*1060*/  LDL.64 R22, [R36] ;  /* 0x0000000024167983 */ /* 0x000f240000100a00 */
[----:B----4-:R-:W-:Y:S01]  /*1070*/  IADD3 R22, PT, PT, R37, R22, RZ ;  /* 0x0000001625167210 */ /* 0x010fe20007ffe0ff */
[----:B------:R-:W-:-:S05]  /*1080*/  VIADD R23, R23, 0x1 ;  /* 0x0000000117177836 */ /* 0x000fca0000000000 */
[----:B------:R0:W-:Y:S02]  /*1090*/  STL.64 [R36], R22 ;  /* 0x0000001624007387 */ /* 0x0001e40000100a00 */
[----:B0-----:R-:W-:-:S04]  /*10a0*/  IADD3 R22, P0, PT, R4, UR6, RZ ;  /* 0x0000000604167c10 */ /* 0x001fc8000ff1e0ff */
[----:B------:R-:W-:-:S05]  /*10b0*/  IADD3.X R23, PT, PT, R10, UR7, RZ, P0, !PT ;  /* 0x000000070a177c10 */ /* 0x000fca00087fe4ff */
[----:B------:R0:W2:Y:S02]  /*10c0*/  LDG.E.U8 R37, desc[UR12][R22.64+0x5] ;  /* 0x0000050c16257981 */ /* 0x0000a4000c1e1100 */
[----:B0-----:R-:W-:-:S04]  /*10d0*/  IADD3 R22, P0, PT, R3, UR6, RZ ;  /* 0x0000000603167c10 */ /* 0x001fc8000ff1e0ff */
[----:B------:R-:W-:-:S05]  /*10e0*/  IADD3.X R23, PT, PT, R9, UR7, RZ, P0, !PT ;  /* 0x0000000709177c10 */ /* 0x000fca00087fe4ff */
[----:B------:R0:W4:Y:S01]  /*10f0*/  LDG.E.U8 R38, desc[UR12][R22.64+0x5] ;  /* 0x0000050c16267981 */ /* 0x000122000c1e1100 */
[----:B------:R-:W-:-:S04]  /*1100*/  UIADD3 UR20, UP1, UPT, UR15, UR6, URZ ;  /* 0x000000060f147290 */ /* 0x000fc8000ff3e0ff */
[----:B------:R-:W-:Y:S02]  /*1110*/  UIADD3.X UR21, UPT, UPT, UR16, UR7, URZ, UP1, !UPT ;  /* 0x0000000710157290 */ /* 0x000fe40008ffe4ff */
[----:B0-----:R-:W-:-:S04]  /*1120*/  IMAD.U32 R22, RZ, RZ, UR20 ;  /* 0x00000014ff167e24 */ /* 0x001fc8000f8e00ff */
[----:B------:R-:W-:Y:S02]  /*1130*/  IMAD.U32 R23, RZ, RZ, UR21 ;  /* 0x00000015ff177e24 */ /* 0x000fe4000f8e00ff */
[----:B--2---:R-:W-:-:S05]  /*1140*/  IMAD.SHL.U32 R37, R37, 0x10, RZ ;  /* 0x0000001025257824 */ /* 0x004fca00078e00ff */
[----:B----4-:R-:W-:-:S04]  /*1150*/  LOP3.LUT R37, R37, 0xff, R38, 0xc8, !PT ;  /* 0x000000ff25257812 */ /* 0x010fc800078ec826 */
[----:B------:R-:W-:Y:S02]  /*1160*/  LEA R36, R37, UR22, 0x3 ;  /* 0x0000001625247c11 */ /* 0x000fe4000f8e18ff */
[----:B------:R-:W2:Y:S04]  /*1170*/  LDG.E.U8 R37, desc[UR12][R22.64+0x4] ;  /* 0x0000040c16257981 */ /* 0x000ea8000c1e1100 */
[----:B------:R-:W2:Y:S01]  /*1180*/  LDL.64 R22, [R36] ;  /* 0x0000000024167983 */ /* 0x000ea20000100a00 */
[----:B------:R-:W-:Y:S02]  /*1190*/  UIMAD.WIDE.U32 UR20, UR19, 0x5, UR6 ;  /* 0x00000005131478a5 */ /* 0x000fe4000f8e0006 */
[----:B------:R-:W-:-:S04]  /*11a0*/  IADD3 R38, P0, PT, R18, UR6, RZ ;  /* 0x0000000612267c10 */ /* 0x000fc8000ff1e0ff */
[----:B------:R-:W-:-:S05]  /*11b0*/  IADD3.X R39, PT, PT, R8, UR7, RZ, P0, !PT ;  /* 0x0000000708277c10 */ /* 0x000fca00087fe4ff */
[----:B------:R-:W4:Y:S01]  /*11c0*/  LDG.E.U8 R38, desc[UR12][R38.64+0x6] ;  /* 0x0000060c26267981 */ /* 0x000f22000c1e1100 */
[----:B--2---:R-:W-:Y:S01]  /*11d0*/  IADD3 R22, PT, PT, R37, R22, RZ ;  /* 0x0000001625167210 */ /* 0x004fe20007ffe0ff */
[----:B------:R-:W-:-:S05]  /*11e0*/  VIADD R23, R23, 0x1 ;  /* 0x0000000117177836 */ /* 0x000fca0000000000 */
[----:B------:R0:W-:Y:S02]  /*11f0*/  STL.64 [R36], R22 ;  /* 0x0000001624007387 */ /* 0x0001e40000100a00 */
[----:B0-----:R-:W-:-:S05]  /*1200*/  IMAD.U32 R22, RZ, RZ, UR20 ;  /* 0x00000014ff167e24 */ /* 0x001fca000f8e00ff */
[----:B------:R-:W-:Y:S02]  /*1210*/  MOV R36, R22 ;  /* 0x0000001600247202 */ /* 0x000fe40000000f00 */
[----:B------:R-:W-:Y:S01]  /*1220*/  IADD3 R22, P0, PT, R14, UR6, RZ ;  /* 0x000000060e167c10 */ /* 0x000fe2000ff1e0ff */
[----:B------:R-:W-:-:S03]  /*1230*/  IMAD.U32 R23, RZ, RZ, UR21 ;  /* 0x00000015ff177e24 */ /* 0x000fc6000f8e00ff */
[----:B------:R-:W-:-:S06]  /*1240*/  IADD3.X R23, PT, PT, R7, UR7, RZ, P0, !PT ;  /* 0x0000000707177c10 */ /* 0x000fcc00087fe4ff */
[----:B------:R-:W2:Y:S01]  /*1250*/  LDG.E.U8 R23, desc[UR12][R22.64+0x6] ;  /* 0x0000060c16177981 */ /* 0x000ea2000c1e1100 */
[----:B------:R-:W-:Y:S01]  /*1260*/  UIADD3 UR5, UPT, UPT, UR4, UR21, URZ ;  /* 0x0000001504057290 */ /* 0x000fe2000fffe0ff */
[----:B----4-:R-:W-:-:S05]  /*1270*/  IMAD.SHL.U32 R40, R38, 0x10, RZ ;  /* 0x0000001026287824 */ /* 0x010fca00078e00ff */
[----:B------:R-:W-:-:S06]  /*1280*/  IMAD.U32 R37, RZ, RZ, UR5 ;  /* 0x00000005ff257e24 */ /* 0x000fcc000f8e00ff */
[----:B------:R0:W4:Y:S01]  /*1290*/  LDG.E.U8 R37, desc[UR12][R36.64+0x5] ;  /* 0x0000050c24257981 */ /* 0x000122000c1e1100 */
[----:B--2---:R-:W-:-:S04]  /*12a0*/  LOP3.LUT R40, R40, 0xff, R23, 0xc8, !PT ;  /* 0x000000ff28287812 */ /* 0x004fc800078ec817 */
[----:B0-----:R-:W-:-:S05]  /*12b0*/  LEA R36, R40, UR22, 0x3 ;  /* 0x0000001628247c11 */ /* 0x001fca000f8e18ff */
[----:B------:R-:W4:Y:S01]  /*12c0*/  LDL.64 R22, [R36] ;  /* 0x0000000024167983 */ /* 0x000f220000100a00 */
[----:B------:R-:W-:Y:S02]  /*12d0*/  UMOV UR5, URZ ;  /* 0x000000ff00057c82 */ /* 0x000fe40008000000 */
[----:B------:R-:W-:Y:S02]  /*12e0*/  VIADD R38, R27, UR5 ;  /* 0x000000051b267c36 */ /* 0x000fe40008000000 */
[----:B----4-:R-:W-:Y:S02]  /*12f0*/  IMAD.IADD R22, R37, 0x1, R22 ;  /* 0x0000000125167824 */ /* 0x010fe400078e0216 */
[----:B------:R-:W-:Y:S01]  /*1300*/  VIADD R23, R23, 0x1 ;  /* 0x0000000117177836 */ /* 0x000fe20000000000 */
[----:B------:R-:W-:-:S04]  /*1310*/  IADD3 R37, PT, PT, R25, UR5, RZ ;  /* 0x0000000519257c10 */ /* 0x000fc8000fffe0ff */
[----:B------:R0:W-:Y:S02]  /*1320*/  STL.64 [R36], R22 ;  /* 0x0000001624007387 */ /* 0x0001e40000100a00 */
[----:B0-----:R-:W-:-:S04]  /*1330*/  IADD3 R22, P0, PT, R24, UR6, RZ ;  /* 0x0000000618167c10 */ /* 0x001fc8000ff1e0ff */
[----:B------:R-:W-:-:S05]  /*1340*/  IADD3.X R23, PT, PT, R37, UR7, RZ, P0, !PT ;  /* 0x0000000725177c10 */ /* 0x000fca00087fe4ff */
[----:B------:R0:W2:Y:S02]  /*1350*/  LDG.E.U8 R37, desc[UR12][R22.64+0x7] ;  /* 0x0000070c16257981 */ /* 0x0000a4000c1e1100 */
[----:B0-----:R-:W-:-:S04]  /*1360*/  IADD3 R22, P0, PT, R26, UR6, RZ ;  /* 0x000000061a167c10 */ /* 0x001fc8000ff1e0ff */
[----:B------:R-:W-:-:S05]  /*1370*/  IADD3.X R23, PT, PT, R38, UR7, RZ, P0, !PT ;  /* 0x0000000726177c10 */ /* 0x000fca00087fe4ff */
[----:B------:R0:W4:Y:S01]  /*1380*/  LDG.E.U8 R38, desc[UR12][R22.64+0x7] ;  /* 0x0000070c16267981 */ /* 0x000122000c1e1100 */
[----:B------:R-:W-:-:S04]  /*1390*/  UIMAD.WIDE.U32 UR20, UR19, 0x6, UR6 ;  /* 0x00000006131478a5 */ /* 0x000fc8000f8e0006 */
[----:B------:R-:W-:Y:S02]  /*13a0*/  UIADD3 UR5, UPT, UPT, UR4, UR21, URZ ;  /* 0x0000001504057290 */ /* 0x000fe4000fffe0ff */
[----:B0-----:R-:W-:-:S04]  /*13b0*/  MOV R22, UR20 ;  /* 0x0000001400167c02 */ /* 0x001fc80008000f00 */
[----:B------:R-:W-:Y:S02]  /*13c0*/  IMAD.U32 R39, RZ, RZ, UR5 ;  /* 0x00000005ff277e24 */ /* 0x000fe4000f8e00ff */
[----:B------:R-:W-:Y:S02]  /*13d0*/  IMAD.U32 R23, RZ, RZ, UR21 ;  /* 0x00000015ff177e24 */ /* 0x000fe4000f8e00ff */
[----:B--2---:R-:W-:-:S05]  /*13e0*/  IMAD.SHL.U32 R37, R37, 0x10, RZ ;  /* 0x0000001025257824 */ /* 0x004fca00078e00ff */
[----:B----4-:R-:W-:Y:S01]  /*13f0*/  LOP3.LUT R36, R37, 0xff, R38, 0xc8, !PT ;  /* 0x000000ff25247812 */ /* 0x010fe200078ec826 */
[----:B------:R-:W-:-:S03]  /*1400*/  IMAD.MOV.U32 R38, RZ, RZ, R22 ;  /* 0x000000ffff267224 */ /* 0x000fc600078e0016 */
[----:B------:R-:W-:Y:S02]  /*1410*/  LEA R36, R36, UR22, 0x3 ;  /* 0x0000001624247c11 */ /* 0x000fe4000f8e18ff */
[----:B------:R0:W2:Y:S04]  /*1420*/  LDG.E.U8 R39, desc[UR12][R38.64+0x6] ;  /* 0x0000060c26277981 */ /* 0x0000a8000c1e1100 */
[----:B------:R-:W2:Y:S01]  /*1430*/  LDL.64 R22, [R36] ;  /* 0x0000000024167983 */ /* 0x000ea20000100a00 */
[----:B------:R-:W-:Y:S02]  /*1440*/  UMOV UR5, URZ ;  /* 0x000000ff00057c82 */ /* 0x000fe40008000000 */
[----:B------:R-:W-:Y:S02]  /*1450*/  VIADD R37, R31, UR5 ;  /* 0x000000051f257c36 */ /* 0x000fe40008000000 */
[----:B0-----:R-:W-:-:S02]  /*1460*/  VIADD R38, R35, UR5 ;  /* 0x0000000523267c36 */ /* 0x001fc40008000000 */
[----:B--2---:R-:W-:Y:S01]  /*1470*/  IMAD.IADD R22, R39, 0x1, R22 ;  /* 0x0000000127167824 */ /* 0x004fe200078e0216 */
[----:B------:R-:W-:-:S05]  /*1480*/  IADD3 R23, PT, PT, R23, 0x1, RZ ;  /* 0x0000000117177810 */ /* 0x000fca0007ffe0ff */
        /* <DEDUP_REMOVED lines=9> */
[----:B0-----:R-:W-:-:S04]  /*1520*/  IMAD.U32 R22, RZ, RZ, UR6 ;  /* 0x00000006ff167e24 */ /* 0x001fc8000f8e00ff */
[----:B------:R-:W-:Y:S01]  /*1530*/  MOV R39, UR4 ;  /* 0x0000000400277c02 */ /* 0x000fe20008000f00 */
[----:B------:R-:W-:Y:S02]  /*1540*/  IMAD.U32 R23, RZ, RZ, UR7 ;  /* 0x00000007ff177e24 */ /* 0x000fe4000f8e00ff */
[----:B--2---:R-:W-:-:S05]  /*1550*/  IMAD.SHL.U32 R37, R37, 0x10, RZ ;  /* 0x0000001025257824 */ /* 0x004fca00078e00ff */
[----:B----4-:R-:W-:Y:S01]  /*1560*/  LOP3.LUT R36, R37, 0xff, R38, 0xc8, !PT ;  /* 0x000000ff25247812 */ /* 0x010fe200078ec826 */
[----:B------:R-:W-:-:S03]  /*1570*/  IMAD.MOV.U32 R38, RZ, RZ, R22 ;  /* 0x000000ffff267224 */ /* 0x000fc600078e0016 */
[----:B------:R-:W-:Y:S02]  /*1580*/  LEA R36, R36, UR22, 0x3 ;  /* 0x0000001624247c11 */ /* 0x000fe4000f8e18ff */
[----:B------:R-:W2:Y:S04]  /*1590*/  LDG.E.U8 R39, desc[UR12][R38.64+0x7] ;  /* 0x0000070c26277981 */ /* 0x000ea8000c1e1100 */
[----:B------:R-:W2:Y:S01]  /*15a0*/  LDL.64 R22, [R36] ;  /* 0x0000000024167983 */ /* 0x000ea20000100a00 */
[----:B------:R-:W-:-:S04]  /*15b0*/  UIADD3 UR6, UP1, UP2, UR19, 0x1, UR9 ;  /* 0x0000000113067890 */ /* 0x000fc8000fa3e009 */
[----:B------:R-:W-:Y:S02]  /*15c0*/  UIADD3.X UR7, UPT, UPT, URZ, URZ, UR10, UP1, UP2 ;  /* 0x000000ffff077290 */ /* 0x000fe40008fe440a */
[----:B------:R-:W-:-:S04]  /*15d0*/  UIADD3 UR6, UP1, UP2, UR19, UR6, UR19 ;  /* 0x0000000613067290 */ /* 0x000fc8000fa3e013 */
[----:B------:R-:W-:Y:S02]  /*15e0*/  UIADD3.X UR7, UPT, UPT, URZ, UR7, URZ, UP1, UP2 ;  /* 0x00000007ff077290 */ /* 0x000fe40008fe44ff */
[----:B------:R-:W-:-:S04]  /*15f0*/  UIADD3 UR6, UP1, UP2, UR19, UR6, UR19 ;  /* 0x0000000613067290 */ /* 0x000fc8000fa3e013 */
[----:B------:R-:W-:Y:S02]  /*1600*/  UIADD3.X UR7, UPT, UPT, URZ, UR7, URZ, UP1, UP2 ;  /* 0x00000007ff077290 */ /* 0x000fe40008fe44ff */
[----:B------:R-:W-:Y:S02]  /*1610*/  UIADD3 UR6, UP1, UP2, UR19, UR6, UR19 ;  /* 0x0000000613067290 */ /* 0x000fe4000fa3e013 */
[----:B------:R-:W-:Y:S02]  /*1620*/  UIADD3 UR8, UPT, UPT, UR8, 0x8, URZ ;  /* 0x0000000808087890 */ /* 0x000fe4000fffe0ff */
[----:B------:R-:W-:Y:S02]  /*1630*/  UIADD3.X UR7, UPT, UPT, URZ, UR7, URZ, UP1, UP2 ;  /* 0x00000007ff077290 */ /* 0x000fe40008fe44ff */
[----:B------:R-:W-:-:S04]  /*1640*/  UIADD3 UR6, UP1, UPT, UR6, 0x7, URZ ;  /* 0x0000000706067890 */ /* 0x000fc8000ff3e0ff */
[----:B------:R-:W-:Y:S02]  /*1650*/  UIADD3.X UR7, UPT, UPT, URZ, UR7, URZ, UP1, !UPT ;  /* 0x00000007ff077290 */ /* 0x000fe40008ffe4ff */
[----:B------:R-:W-:Y:S01]  /*1660*/  UISETP.NE.AND UP1, UPT, UR8, URZ, UPT ;  /* 0x000000ff0800728c */ /* 0x000fe2000bf25270 */
[----:B--2---:R-:W-:Y:S01]  /*1670*/  IADD3 R22, PT, PT, R39, R22, RZ ;  /* 0x0000001627167210 */ /* 0x004fe20007ffe0ff */
[----:B------:R-:W-:-:S05]  /*1680*/  VIADD R23, R23, 0x1 ;  /* 0x0000000117177836 */ /* 0x000fca0000000000 */
[----:B------:R1:W-:Y:S02]  /*1690*/  STL.64 [R36], R22 ;  /* 0x0000001624007387 */ /* 0x0003e40000100a00 */
[----:B------:R-:W-:Y:S05]  /*16a0*/  BRA.U UP1, `(.L_x_2) ;  /* 0xfffffff5014c7547 */ /* 0x000fea000b83ffff */
.L_x_1:
[----:B------:R-:W-:Y:S05]  /*16b0*/  BRA.U !UP0, `(.L_x_0) ;  /* 0x0000000908347547 */ /* 0x000fea000b800000 */
[----:B------:R-:W2:Y:S01]  /*16c0*/  LDCU UR8, c[0x0][0x388] ;  /* 0x00007100ff0877ac */ /* 0x000ea20008000800 */
[----:B------:R-:W-:Y:S02]  /*16d0*/  UISETP.GE.U32.AND UP1, UPT, UR14, 0x4, UPT ;  /* 0x000000040e00788c */ /* 0x000fe4000bf26070 */
[----:B--2---:R-:W-:-:S04]  /*16e0*/  ULOP3.LUT UR10, UR8, 0x3, URZ, 0xc0, !UPT ;  /* 0x00000003080a7892 */ /* 0x004fc8000f8ec0ff */
[----:B------:R-:W-:-:S03]  /*16f0*/  UISETP.NE.AND UP0, UPT, UR10, URZ, UPT ;  /* 0x000000ff0a00728c */ /* 0x000fc6000bf05270 */
[----:B------:R-:W-:Y:S08]  /*1700*/  BRA.U !UP1, `(.L_x_3) ;  /* 0x00000005092c7547 */ /* 0x000ff0000b800000 */
[----:B-----5:R-:W-:Y:S01]  /*1710*/  IADD3 R4, P0, PT, R28, UR6, RZ ;  /* 0x000000061c047c10 */ /* 0x020fe2000ff1e0ff */
[----:B------:R-:W2:Y:S01]  /*1720*/  LDCU UR9, c[0x0][0x38c] ;  /* 0x00007180ff0977ac */ /* 0x000ea20008000800 */
[----:B------:R-:W-:-:S03]  /*1730*/  IADD3 R6, P1, PT, R32, UR6, RZ ;  /* 0x0000000620067c10 */ /* 0x000fc6000ff3e0ff */
[----:B------:R-:W-:Y:S02]  /*1740*/  IMAD.X R5, RZ, RZ, UR7, P0 ;  /* 0x00000007ff057e24 */ /* 0x000fe400080e06ff */
[----:B------:R-:W-:-:S03]  /*1750*/  IMAD.X R7, RZ, RZ, UR7, P1 ;  /* 0x00000007ff077e24 */ /* 0x000fc600088e06ff */
[----:B------:R-:W4:Y:S04]  /*1760*/  LDG.E.U8 R4, desc[UR12][R4.64+0x1] ;  /* 0x0000010c04047981 */ /* 0x000f28000c1e1100 */
[----:B------:R-:W3:Y:S01]  /*1770*/  LDG.E.U8 R7, desc[UR12][R6.64+0x1] ;  /* 0x0000010c06077981 */ /* 0x000ee2000c1e1100 */
[----:B0-----:R-:W-:Y:S01]  /*1780*/  IMAD.U32 R3, RZ, RZ, UR7 ;  /* 0x00000007ff037e24 */ /* 0x001fe2000f8e00ff */
[----:B--2---:R-:W-:-:S04]  /*1790*/  UIADD3 UR4, UP1, UPT, UR6, UR9, URZ ;  /* 0x0000000906047290 */ /* 0x004fc8000ff3e0ff */
[----:B------:R-:W-:Y:S02]  /*17a0*/  UIADD3.X UR5, UPT, UPT, URZ, UR7, URZ, UP1, !UPT ;  /* 0x00000007ff057290 */ /* 0x000fe40008ffe4ff */
[----:B------:R-:W-:Y:S02]  /*17b0*/  IADD3 R8, P0, PT, R28, UR4, RZ ;  /* 0x000000041c087c10 */ /* 0x000fe4000ff1e0ff */
[----:B------:R-:W-:-:S03]  /*17c0*/  IADD3 R10, P1, PT, R32, UR4, RZ ;  /* 0x00000004200a7c10 */ /* 0x000fc6000ff3e0ff */
[----:B------:R-:W-:Y:S01]  /*17d0*/  IMAD.X R9, RZ, RZ, UR5, P0 ;  /* 0x00000005ff097e24 */ /* 0x000fe200080e06ff */
[----:B------:R-:W-:-:S04]  /*17e0*/  IADD3.X R11, PT, PT, RZ, UR5, RZ, P1, !PT ;  /* 0x00000005ff0b7c10 */ /* 0x000fc80008ffe4ff */
[----:B------:R-:W2:Y:S04]  /*17f0*/  LDG.E.U8 R8, desc[UR12][R8.64+0x2] ;  /* 0x0000020c08087981 */ /* 0x000ea8000c1e1100 */
[----:B------:R-:W2:Y:S01]  /*1800*/  LDG.E.U8 R10, desc[UR12][R10.64+0x2] ;  /* 0x0000020c0a0a7981 */ /* 0x000ea2000c1e1100 */
[----:B----4-:R-:W-:-:S04]  /*1810*/  SHF.L.U32 R2, R4, 0x4, RZ ;  /* 0x0000000404027819 */ /* 0x010fc800000006ff */
[----:B---3--:R-:W-:Y:S01]  /*1820*/  LOP3.LUT R12, R2, 0xff, R7, 0xc8, !PT ;  /* 0x000000ff020c7812 */ /* 0x008fe200078ec807 */
[----:B------:R-:W-:-:S03]  /*1830*/  IMAD.U32 R2, RZ, RZ, UR6 ;  /* 0x00000006ff027e24 */ /* 0x000fc6000f8e00ff */
[----:B------:R-:W-:Y:S02]  /*1840*/  LEA R12, R12, UR22, 0x3 ;  /* 0x000000160c0c7c11 */ /* 0x000fe4000f8e18ff */
[----:B------:R-:W3:Y:S04]  /*1850*/  LDG.E.U8 R3, desc[UR12][R2.64] ;  /* 0x0000000c02037981 */ /* 0x000ee8000c1e1100 */
[----:B------:R-:W3:Y:S01]  /*1860*/  LDL.64 R14, [R12] ;  /* 0x000000000c0e7983 */ /* 0x000ee20000100a00 */
[----:B------:R-:W-:-:S04]  /*1870*/  UIADD3 UR6, UP1, UPT, UR4, UR9, URZ ;  /* 0x0000000904067290 */ /* 0x000fc8000ff3e0ff */
[----:B------:R-:W-:Y:S02]  /*1880*/  UIADD3.X UR7, UPT, UPT, URZ, UR5, URZ, UP1, !UPT ;  /* 0x00000005ff077290 */ /* 0x000fe40008ffe4ff */
[----:B------:R-:W-:Y:S02]  /*1890*/  IADD3 R6, P0, PT, R28, UR6, RZ ;  /* 0x000000061c067c10 */ /* 0x000fe4000ff1e0ff */
[----:B--2---:R-:W-:-:S03]  /*18a0*/  SHF.L.U32 R9, R8, 0x4, RZ ;  /* 0x0000000408097819 */ /* 0x004fc600000006ff */
[----:B------:R-:W-:Y:S01]  /*18b0*/  IMAD.X R7, RZ, RZ, UR7, P0 ;  /* 0x00000007ff077e24 */ /* 0x000fe200080e06ff */
[----:B------:R-:W-:Y:S02]  /*18c0*/  IADD3 R8, P0, PT, R32, UR6, RZ ;  /* 0x0000000620087c10 */ /* 0x000fe4000ff1e0ff */
[----:B------:R-:W-:Y:S02]  /*18d0*/  LOP3.LUT R10, R9, 0xff, R10, 0xc8, !PT ;  /* 0x000000ff090a7812 */ /* 0x000fe400078ec80a */
[----:B------:R0:W2:Y:S01]  /*18e0*/  LDG.E.U8 R2, desc[UR12][R6.64+0x3] ;  /* 0x0000030c06027981 */ /* 0x0000a2000c1e1100 */
[----:B------:R-:W-:Y:S01]  /*18f0*/  IMAD.X R9, RZ, RZ, UR7, P0 ;  /* 0x00000007ff097e24 */ /* 0x000fe200080e06ff */
[----:B------:R-:W-:Y:S01]  /*1900*/  LEA R13, R10, UR22, 0x3 ;  /* 0x000000160a0d7c11 */ /* 0x000fe2000f8e18ff */
[----:B------:R-:W-:Y:S02]  /*1910*/  IMAD.U32 R5, RZ, RZ, UR5 ;  /* 0x00000005ff057e24 */ /* 0x000fe4000f8e00ff */
[----:B------:R-:W-:-:S02]  /*1920*/  IMAD.U32 R4, RZ, RZ, UR4 ;  /* 0x00000004ff047e24 */ /* 0x000fc4000f8e00ff */
[----:B------:R-:W4:Y:S04]  /*1930*/  LDG.E.U8 R9, desc[UR12][R8.64+0x3] ;  /* 0x0000030c08097981 */ /* 0x000f28000c1e1100 */
[----:B------:R-:W4:Y:S01]  /*1940*/  LDG.E.U8 R5, desc[UR12][R4.64+0x1] ;  /* 0x0000010c04057981 */ /* 0x000f22000c1e1100 */
[----:B---3--:R-:W-:Y:S02]  /*1950*/  IMAD.IADD R14, R3, 0x1, R14 ;  /* 0x00000001030e7824 */ /* 0x008fe400078e020e */
[----:B------:R-:W-:-:S05]  /*1960*/  VIADD R15, R15, 0x1 ;  /* 0x000000010f0f7836 */ /* 0x000fca0000000000 */
[----:B------:R3:W-:Y:S04]  /*1970*/  STL.64 [R12], R14 ;  /* 0x0000000e0c007387 */ /* 0x0007e80000100a00 */
[----:B------:R-:W3:Y:S01]  /*1980*/  LDL.64 R16, [R13] ;  /* 0x000000000d107983 */ /* 0x000ee20000100a00 */
[----:B------:R-:W-:-:S04]  /*1990*/  UIADD3 UR4, UP1, UPT, UR6, UR9, URZ ;  /* 0x0000000906047290 */ /* 0x000fc8000ff3e0ff */
[----:B------:R-:W-:Y:S02]  /*19a0*/  UIADD3.X UR5, UPT, UPT, URZ, UR7, URZ, UP1, !UPT ;  /* 0x00000007ff057290 */ /* 0x000fe40008ffe4ff */
[----:B0-----:R-:W-:Y:S01]  /*19b0*/  IADD3 R6, P0, PT, R28, UR4, RZ ;  /* 0x000000041c067c10 */ /* 0x001fe2000ff1e0ff */
[----:B--2---:R-:W-:-:S03]  /*19c0*/  IMAD.SHL.U32 R2, R2, 0x10, RZ ;  /* 0x0000001002027824 */ /* 0x004fc600078e00ff */
[----:B------:R-:W-:Y:S02]  /*19d0*/  IADD3.X R7, PT, PT, RZ, UR5, RZ, P0, !PT ;  /* 0x00000005ff077c10 */ /* 0x000fe400087fe4ff */
[----:B------:R-:W-:Y:S02]  /*19e0*/  IADD3 R10, P0, PT, R32, UR4, RZ ;  /* 0x00000004200a7c10 */ /* 0x000fe4000ff1e0ff */
[----:B----4-:R-:W-:Y:S01]  /*19f0*/  LOP3.LUT R9, R2, 0xff, R9, 0xc8, !PT ;  /* 0x000000ff02097812 */ /* 0x010fe200078ec809 */
[----:B------:R-:W2:Y:S02]  /*1a00*/  LDG.E.U8 R18, desc[UR12][R6.64+0x4] ;  /* 0x0000040c06127981 */ /* 0x000ea4000c1e1100 */
[----:B------:R-:W-:Y:S01]  /*1a10*/  IMAD.X R11, RZ, RZ, UR5, P0 ;  /* 0x00000005ff0b7e24 */ /* 0x000fe200080e06ff */
[----:B------:R-:W-:Y:S01]  /*1a20*/  MOV R2, UR6 ;  /* 0x0000000600027c02 */ /* 0x000fe20008000f00 */
[----:B------:R-:W-:Y:S01]  /*1a30*/  IMAD.U32 R3, RZ, RZ, UR7 ;  /* 0x00000007ff037e24 */ /* 0x000fe2000f8e00ff */
[----:B------:R-:W-:-:S03]  /*1a40*/  LEA R9, R9, UR22, 0x3 ;  /* 0x0000001609097c11 */ /* 0x000fc6000f8e18ff */
[----:B------:R-:W4:Y:S04]  /*1a50*/  LDG.E.U8 R11, desc[UR12][R10.64+0x4] ;  /* 0x0000040c0a0b7981 */ /* 0x000f28000c1e1100 */
[----:B------:R-:W4:Y:S01]  /*1a60*/  LDG.E.U8 R3, desc[UR12][R2.64+0x2] ;  /* 0x0000020c02037981 */ /* 0x000f22000c1e1100 */
[----:B---3--:R-:W-:Y:S02]  /*1a70*/  IMAD.IADD R16, R5, 0x1, R16 ;  /* 0x0000000105107824 */ /* 0x008fe400078e0210 */
[----:B------:R-:W-:-:S05]  /*1a80*/  VIADD R17, R17, 0x1 ;  /* 0x0000000111117836 */ /* 0x000fca0000000000 */
[----:B------:R0:W-:Y:S04]  /*1a90*/  STL.64 [R13], R16 ;  /* 0x000000100d007387 */ /* 0x0001e80000100a00 */
[----:B------:R-:W3:Y:S01]  /*1aa0*/  LDL.64 R6, [R9] ;  /* 0x0000000009067983 */ /* 0x000ee20000100a00 */
[----:B--2---:R-:W-:Y:S01]  /*1ab0*/  IMAD.SHL.U32 R18, R18, 0x10, RZ ;  /* 0x0000001012127824 */ /* 0x004fe200078e00ff */
[----:B------:R-:W-:Y:S01]  /*1ac0*/  MOV R4, UR4 ;  /* 0x0000000400047c02 */ /* 0x000fe20008000f00 */
[----:B------:R-:W-:-:S03]  /*1ad0*/  IMAD.U32 R5, RZ, RZ, UR5 ;  /* 0x00000005ff057e24 */ /* 0x000fc6000f8e00ff */
[----:B----4-:R-:W-:-:S03]  /*1ae0*/  LOP3.LUT R18, R18, 0xff, R11, 0xc8, !PT ;  /* 0x000000ff12127812 */ /* 0x010fc600078ec80b */
[----:B------:R-:W2:Y:S01]  /*1af0*/  LDG.E.U8 R5, desc[UR12][R4.64+0x3] ;  /* 0x0000030c04057981 */ /* 0x000ea2000c1e1100 */
[----:B------:R-:W-:Y:S01]  /*1b00*/  LEA R18, R18, UR22, 0x3 ;  /* 0x0000001612127c11 */ /* 0x000fe2000f8e18ff */
[----:B---3--:R-:W-:Y:S02]  /*1b10*/  IMAD.IADD R6, R3, 0x1, R6 ;  /* 0x0000000103067824 */ /* 0x008fe400078e0206 */
[----:B------:R-:W-:-:S05]  /*1b20*/  VIADD R7, R7, 0x1 ;  /* 0x0000000107077836 */ /* 0x000fca0000000000 */
[----:B------:R0:W-:Y:S04]  /*1b30*/  STL.64 [R9], R6 ;  /* 0x0000000609007387 */ /* 0x0001e80000100a00 */
[----:B------:R-:W2:Y:S01]  /*1b40*/  LDL.64 R2, [R18] ;  /* 0x0000000012027983 */ /* 0x000ea20000100a00 */
[----:B------:R-:W-:-:S04]  /*1b50*/  UIADD3 UR4, UP1, UP2, UR9, 0x3, UR4 ;  /* 0x0000000309047890 */ /* 0x000fc8000fa3e004 */
[----:B------:R-:W-:Y:S02]  /*1b60*/  UIADD3.X UR5, UPT, UPT, URZ, URZ, UR5, UP1, UP2 ;  /* 0x000000ffff057290 */ /* 0x000fe40008fe4405 */
[----:B------:R-:W-:-:S04]  /*1b70*/  UIADD3 UR6, UP1, UPT, UR4, 0x1, URZ ;  /* 0x0000000104067890 */ /* 0x000fc8000ff3e0ff */
[----:B------:R-:W-:Y:S01]  /*1b80*/  UIADD3.X UR7, UPT, UPT, URZ, UR5, URZ, UP1, !UPT ;  /* 0x00000005ff077290 */ /* 0x000fe20008ffe4ff */
[----:B--2---:R-:W-:Y:S01]  /*1b90*/  IADD3 R2, PT, PT, R5, R2, RZ ;  /* 0x0000000205027210 */ /* 0x004fe20007ffe0ff */
[----:B------:R-:W-:-:S05]  /*1ba0*/  VIADD R3, R3, 0x1 ;  /* 0x0000000103037836 */ /* 0x000fca0000000000 */
[----:B------:R0:W-:Y:S05]  /*1bb0*/  STL.64 [R18], R2 ;  /* 0x0000000212007387 */ /* 0x0001ea0000100a00 */
.L_x_3:
[----:B------:R-:W-:Y:S05]  /*1bc0*/  BRA.U !UP0, `(.L_x_0) ;  /* 0x0000000108f07547 */ /* 0x000fea000b800000 */
[----:B------:R-:W-:Y:S02]  /*1bd0*/  UISETP.NE.AND UP1, UPT, UR10, 0x1, UPT ;  /* 0x000000010a00788c */ /* 0x000fe4000bf25270 */
[----:B------:R-:W-:-:S04]  /*1be0*/  ULOP3.LUT UR4, UR8, 0x1, URZ, 0xc0, !UPT ;  /* 0x0000000108047892 */ /* 0x000fc8000f8ec0ff */
[----:B------:R-:W-:-:S03]  /*1bf0*/  UISETP.NE.U32.AND UP0, UPT, UR4, 0x1, UPT ;  /* 0x000000010400788c */ /* 0x000fc6000bf05070 */
[----:B------:R-:W-:Y:S08]  /*1c00*/  BRA.U !UP1, `(.L_x_4) ;  /* 0x00000001099c7547 */ /* 0x000ff0000b800000 */
[----:B0----5:R-:W-:Y:S01]  /*1c10*/  IADD3 R2, P0, PT, R28, UR6, RZ ;  /* 0x000000061c027c10 */ /* 0x021fe2000ff1e0ff */
[----:B------:R-:W0:Y:S01]  /*1c20*/  LDCU UR4, c[0x0][0x38c] ;  /* 0x00007180ff0477ac */ /* 0x000e220008000800 */
[----:B------:R-:W-:-:S03]  /*1c30*/  IADD3 R4, P1, PT, R32, UR6, RZ ;  /* 0x0000000620047c10 */ /* 0x000fc6000ff3e0ff */
[----:B------:R-:W-:Y:S02]  /*1c40*/  IMAD.X R3, RZ, RZ, UR7, P0 ;  /* 0x00000007ff037e24 */ /* 0x000fe400080e06ff */
[----:B------:R-:W-:-:S03]  /*1c50*/  IMAD.X R5, RZ, RZ, UR7, P1 ;  /* 0x00000007ff057e24 */ /* 0x000fc600088e06ff */
[----:B------:R2:W4:Y:S04]  /*1c60*/  LDG.E.U8 R2, desc[UR12][R2.64+0x1] ;  /* 0x0000010c02027981 */ /* 0x000528000c1e1100 */
[----:B------:R-:W3:Y:S01]  /*1c70*/  LDG.E.U8 R5, desc[UR12][R4.64+0x1] ;  /* 0x0000010c04057981 */ /* 0x000ee2000c1e1100 */
[----:B0-----:R-:W-:-:S04]  /*1c80*/  UIADD3 UR5, UP1, UPT, UR6, UR4, URZ ;  /* 0x0000000406057290 */ /* 0x001fc8000ff3e0ff */
[----:B------:R-:W-:Y:S02]  /*1c90*/  UIADD3.X UR8, UPT, UPT, URZ, UR7, URZ, UP1, !UPT ;  /* 0x00000007ff087290 */ /* 0x000fe40008ffe4ff */
[----:B------:R-:W-:-:S04]  /*1ca0*/  IADD3 R6, P0, PT, R28, UR5, RZ ;  /* 0x000000051c067c10 */ /* 0x000fc8000ff1e0ff */
[----:B------:R-:W-:Y:S02]  /*1cb0*/  IADD3.X R7, PT, PT, RZ, UR8, RZ, P0, !PT ;  /* 0x00000008ff077c10 */ /* 0x000fe400087fe4ff */
[----:B------:R-:W-:-:S03]  /*1cc0*/  IADD3 R8, P0, PT, R32, UR5, RZ ;  /* 0x0000000520087c10 */ /* 0x000fc6000ff1e0ff */
[----:B------:R-:W3:Y:S02]  /*1cd0*/  LDG.E.U8 R6, desc[UR12][R6.64+0x2] ;  /* 0x0000020c06067981 */ /* 0x000ee4000c1e1100 */
[----:B------:R-:W-:Y:S01]  /*1ce0*/  IMAD.X R9, RZ, RZ, UR8, P0 ;  /* 0x00000008ff097e24 */ /* 0x000fe200080e06ff */
[----:B--2---:R-:W-:-:S05]  /*1cf0*/  MOV R3, UR7 ;  /* 0x0000000700037c02 */ /* 0x004fca0008000f00 */
[----:B------:R-:W2:Y:S01]  /*1d00*/  LDG.E.U8 R9, desc[UR12][R8.64+0x2] ;  /* 0x0000020c08097981 */ /* 0x000ea2000c1e1100 */
[----:B----4-:R-:W-:-:S05]  /*1d10*/  IMAD.SHL.U32 R10, R2, 0x10, RZ ;  /* 0x00000010020a7824 */ /* 0x010fca00078e00ff */
[----:B---3--:R-:W-:Y:S01]  /*1d20*/  LOP3.LUT R10, R10, 0xff, R5, 0xc8, !PT ;  /* 0x000000ff0a0a7812 */ /* 0x008fe200078ec805 */
[----:B------:R-:W-:-:S03]  /*1d30*/  IMAD.U32 R2, RZ, RZ, UR6 ;  /* 0x00000006ff027e24 */ /* 0x000fc6000f8e00ff */
[----:B------:R-:W-:Y:S02]  /*1d40*/  LEA R12, R10, UR22, 0x3 ;  /* 0x000000160a0c7c11 */ /* 0x000fe4000f8e18ff */
[----:B------:R-:W3:Y:S04]  /*1d50*/  LDG.E.U8 R3, desc[UR12][R2.64] ;  /* 0x0000000c02037981 */ /* 0x000ee8000c1e1100 */
[----:B------:R-:W3:Y:S01]  /*1d60*/  LDL.64 R10, [R12] ;  /* 0x000000000c0a7983 */ /* 0x000ee20000100a00 */
[----:B------:R-:W-:Y:S02]  /*1d70*/  IMAD.U32 R5, RZ, RZ, UR8 ;  /* 0x00000008ff057e24 */ /* 0x000fe4000f8e00ff */
[----:B------:R-:W-:-:S05]  /*1d80*/  IMAD.SHL.U32 R4, R6, 0x10, RZ ;  /* 0x0000001006047824 */ /* 0x000fca00078e00ff */
[----:B--2---:R-:W-:Y:S01]  /*1d90*/  LOP3.LUT R13, R4, 0xff, R9, 0xc8, !PT ;  /* 0x000000ff040d7812 */ /* 0x004fe200078ec809 */
[----:B------:R-:W-:-:S03]  /*1da0*/  IMAD.U32 R4, RZ, RZ, UR5 ;  /* 0x00000005ff047e24 */ /* 0x000fc6000f8e00ff */
[----:B------:R-:W-:Y:S02]  /*1db0*/  LEA R13, R13, UR22, 0x3 ;  /* 0x000000160d0d7c11 */ /* 0x000fe4000f8e18ff */
[----:B------:R-:W2:Y:S01]  /*1dc0*/  LDG.E.U8 R5, desc[UR12][R4.64+0x1] ;  /* 0x0000010c04057981 */ /* 0x000ea2000c1e1100 */
[----:B---3--:R-:W-:Y:S01]  /*1dd0*/  IADD3 R10, PT, PT, R3, R10, RZ ;  /* 0x0000000a030a7210 */ /* 0x008fe20007ffe0ff */
[----:B------:R-:W-:-:S05]  /*1de0*/  VIADD R11, R11, 0x1 ;  /* 0x000000010b0b7836 */ /* 0x000fca0000000000 */
[----:B------:R4:W-:Y:S04]  /*1df0*/  STL.64 [R12], R10 ;  /* 0x0000000a0c007387 */ /* 0x0009e80000100a00 */
[----:B------:R-:W2:Y:S01]  /*1e00*/  LDL.64 R2, [R13] ;  /* 0x000000000d027983 */ /* 0x000ea20000100a00 */
[----:B------:R-:W-:-:S04]  /*1e10*/  UIADD3 UR6, UP1, UP2, UR4, 0x1, UR5 ;  /* 0x0000000104067890 */ /* 0x000fc8000fa3e005 */
[----:B------:R-:W-:Y:S02]  /*1e20*/  UIADD3.X UR7, UPT, UPT, URZ, URZ, UR8, UP1, UP2 ;  /* 0x000000ffff077290 */ /* 0x000fe40008fe4408 */
[----:B------:R-:W-:-:S04]  /*1e30*/  UIADD3 UR6, UP1, UPT, UR6, 0x1, URZ ;  /* 0x0000000106067890 */ /* 0x000fc8000ff3e0ff */
[----:B------:R-:W-:Y:S01]  /*1e40*/  UIADD3.X UR7, UPT, UPT, URZ, UR7, URZ, UP1, !UPT ;  /* 0x00000007ff077290 */ /* 0x000fe20008ffe4ff */
[----:B--2---:R-:W-:Y:S02]  /*1e50*/  IMAD.IADD R2, R5, 0x1, R2 ;  /* 0x0000000105027824 */ /* 0x004fe400078e0202 */
[----:B------:R-:W-:-:S05]  /*1e60*/  VIADD R3, R3, 0x1 ;  /* 0x0000000103037836 */ /* 0x000fca0000000000 */
[----:B------:R4:W-:Y:S04]  /*1e70*/  STL.64 [R13], R2 ;  /* 0x000000020d007387 */ /* 0x0009e80000100a00 */
.L_x_4:
[----:B------:R-:W-:Y:S05]  /*1e80*/  BRA.U UP0, `(.L_x_0) ;  /* 0x0000000100407547 */ /* 0x000fea000b800000 */
[----:B-----5:R-:W-:Y:S02]  /*1e90*/  IADD3 R28, P0, PT, R28, UR6, RZ ;  /* 0x000000061c1c7c10 */ /* 0x020fe4000ff1e0ff */
[----:B------:R-:W-:Y:S02]  /*1ea0*/  IADD3 R32, P1, PT, R32, UR6, RZ ;  /* 0x0000000620207c10 */ /* 0x000fe4000ff3e0ff */
[----:B------:R-:W-:-:S03]  /*1eb0*/  IADD3.X R29, PT, PT, RZ, UR7, RZ, P0, !PT ;  /* 0x00000007ff1d7c10 */ /* 0x000fc600087fe4ff */
[----:B------:R-:W-:Y:S02]  /*1ec0*/  IMAD.X R33, RZ, RZ, UR7, P1 ;  /* 0x00000007ff217e24 */ /* 0x000fe400088e06ff */
[----:B------:R-:W2:Y:S04]  /*1ed0*/  LDG.E.U8 R28, desc[UR12][R28.64+0x1] ;  /* 0x0000010c1c1c7981 */ /* 0x000ea8000c1e1100 */
[----:B------:R-:W3:Y:S01]  /*1ee0*/  LDG.E.U8 R33, desc[UR12][R32.64+0x1] ;  /* 0x0000010c20217981 */ /* 0x000ee2000c1e1100 */
[----:B0---4-:R-:W-:Y:S01]  /*1ef0*/  MOV R3, UR7 ;  /* 0x0000000700037c02 */ /* 0x011fe20008000f00 */
[----:B--2---:R-:W-:-:S05]  /*1f00*/  IMAD.SHL.U32 R2, R28, 0x10, RZ ;  /* 0x000000101c027824 */ /* 0x004fca00078e00ff */
[----:B---3--:R-:W-:Y:S01]  /*1f10*/  LOP3.LUT R4, R2, 0xff, R33, 0xc8, !PT ;  /* 0x000000ff02047812 */ /* 0x008fe200078ec821 */
[----:B------:R-:W-:-:S03]  /*1f20*/  IMAD.U32 R2, RZ, RZ, UR6 ;  /* 0x00000006ff027e24 */ /* 0x000fc6000f8e00ff */
[----:B------:R-:W-:Y:S02]  /*1f30*/  LEA R4, R4, UR22, 0x3 ;  /* 0x0000001604047c11 */ /* 0x000fe4000f8e18ff */
[----:B------:R-:W2:Y:S04]  /*1f40*/  LDG.E.U8 R3, desc[UR12][R2.64] ;  /* 0x0000000c02037981 */ /* 0x000ea8000c1e1100 */
[----:B------:R-:W2:Y:S02]  /*1f50*/  LDL.64 R6, [R4] ;  /* 0x0000000004067983 */ /* 0x000ea40000100a00 */
[----:B--2---:R-:W-:Y:S02]  /*1f60*/  IMAD.IADD R6, R3, 0x1, R6 ;  /* 0x0000000103067824 */ /* 0x004fe400078e0206 */
[----:B------:R-:W-:-:S05]  /*1f70*/  VIADD R7, R7, 0x1 ;  /* 0x0000000107077836 */ /* 0x000fca0000000000 */
[----:B------:R2:W-:Y:S02]  /*1f80*/  STL.64 [R4], R6 ;  /* 0x0000000604007387 */ /* 0x0005e40000100a00 */
.L_x_0:
[----:B------:R-:W0:Y:S02]  /*1f90*/  LDCU.64 UR4, c[0x0][0x398] ;  /* 0x00007300ff0477ac */ /* 0x000e240008000a00 */
[----:B0---4-:R-:W-:Y:S01]  /*1fa0*/  LEA R2, P0, R0, UR4, 0xb ;  /* 0x0000000400027c11 */ /* 0x011fe2000f8058ff */
[----:B------:R-:W-:-:S03]  /*1fb0*/  UMOV UR4, URZ ;  /* 0x000000ff00047c82 */ /* 0x000fc60008000000 */
[----:B------:R-:W-:Y:S02]  /*1fc0*/  IADD3 R2, P1, PT, R2, 0x40, RZ ;  /* 0x0000004002027810 */ /* 0x000fe40007f3e0ff */
[----:B------:R-:W-:-:S05]  /*1fd0*/  LEA.HI.X R0, R0, UR5, RZ, 0xb, P0 ;  /* 0x0000000500007c11 */ /* 0x000fca00080f5cff */
[----:B------:R-:W-:-:S07]  /*1fe0*/  IMAD.X R3, RZ, RZ, R0, P1 ;  /* 0x000000ffff037224 */ /* 0x000fce00008e0600 */
.L_x_5:
[----:B0-2---:R-:W2:Y:S04]  /*1ff0*/  LDL.128 R4, [UR11+-0x40] ;  /* 0xffffc00bff047983 */ /* 0x005ea80008100c00 */
[----:B------:R-:W4:Y:S04]  /*2000*/  LDL.128 R8, [UR11+-0x30] ;  /* 0xffffd00bff087983 */ /* 0x000f280008100c00 */
[----:B------:R-:W3:Y:S04]  /*2010*/  LDL.128 R12, [UR11+-0x20] ;  /* 0xffffe00bff0c7983 */ /* 0x000ee80008100c00 */
[----:B------:R-:W3:Y:S04]  /*2020*/  LDL.128 R16, [UR11+-0x10] ;  /* 0xfffff00bff107983 */ /* 0x000ee80008100c00 */
[----:B-1----:R-:W3:Y:S04]  /*2030*/  LDL.128 R20, [UR11] ;  /* 0x0000000bff147983 */ /* 0x002ee80008100c00 */
[----:B------:R-:W3:Y:S04]  /*2040*/  LDL.128 R24, [UR11+0x10] ;  /* 0x0000100bff187983 */ /* 0x000ee80008100c00 */
[----:B-----5:R-:W3:Y:S04]  /*2050*/  LDL.128 R28, [UR11+0x20] ;  /* 0x0000200bff1c7983 */ /* 0x020ee80008100c00 */
[----:B------:R-:W3:Y:S01]  /*2060*/  LDL.128 R32, [UR11+0x30] ;  /* 0x0000300bff207983 */ /* 0x000ee20008100c00 */
[----:B------:R-:W-:Y:S01]  /*2070*/  MOV R36, R2 ;  /* 0x0000000200247202 */ /* 0x000fe20000000f00 */
[----:B------:R-:W-:Y:S01]  /*2080*/  IMAD.MOV.U32 R37, RZ, RZ, R3 ;  /* 0x000000ffff257224 */ /* 0x000fe200078e0003 */
[----:B------:R-:W-:-:S02]  /*2090*/  UIADD3 UR4, UPT, UPT, UR4, 0x20, URZ ;  /* 0x0000002004047890 */ /* 0x000fc4000fffe0ff */
[----:B------:R-:W-:Y:S01]  /*20a0*/  IADD3 R2, P0, PT, R36, 0x80, RZ ;  /* 0x0000008024027810 */ /* 0x000fe20007f1e0ff */
[----:B------:R-:W-:Y:S02]  /*20b0*/  UIADD3 UR11, UPT, UPT, UR11, 0x80, URZ ;  /* 0x000000800b0b7890 */ /* 0x000fe4000fffe0ff */
[----:B------:R-:W-:Y:S02]  /*20c0*/  UISETP.NE.AND UP0, UPT, UR4, 0x200, UPT ;  /* 0x000002000400788c */ /* 0x000fe4000bf05270 */
[----:B------:R-:W-:Y:S01]  /*20d0*/  IMAD.X R3, RZ, RZ, R37, P0 ;  /* 0x000000ffff037224 */ /* 0x000fe200000e0625 */
[----:B--2---:R0:W-:Y:S04]  /*20e0*/  STG.E desc[UR12][R36.64+-0x40], R4 ;  /* 0xffffc00424007986 */ /* 0x0041e8000c10190c */
[----:B------:R0:W-:Y:S04]  /*20f0*/  STG.E desc[UR12][R36.64+-0x3c], R5 ;  /* 0xffffc40524007986 */ /* 0x0001e8000c10190c */
[----:B------:R0:W-:Y:S04]  /*2100*/  STG.E desc[UR12][R36.64+-0x38], R6 ;  /* 0xffffc80624007986 */ /* 0x0001e8000c10190c */
[----:B------:R0:W-:Y:S04]  /*2110*/  STG.E desc[UR12][R36.64+-0x34], R7 ;  /* 0xffffcc0724007986 */ /* 0x0001e8000c10190c */
[----:B----4-:R0:W-:Y:S04]  /*2120*/  STG.E desc[UR12][R36.64+-0x30], R8 ;  /* 0xffffd00824007986 */ /* 0x0101e8000c10190c */
[----:B------:R0:W-:Y:S04]  /*2130*/  STG.E desc[UR12][R36.64+-0x2c], R9 ;  /* 0xffffd40924007986 */ /* 0x0001e8000c10190c */
[----:B------:R0:W-:Y:S04]  /*2140*/  STG.E desc[UR12][R36.64+-0x28], R10 ;  /* 0xffffd80a24007986 */ /* 0x0001e8000c10190c */
[----:B------:R0:W-:Y:S04]  /*2150*/  STG.E desc[UR12][R36.64+-0x24], R11 ;  /* 0xffffdc0b24007986 */ /* 0x0001e8000c10190c */
[----:B---3--:R0:W-:Y:S04]  /*2160*/  STG.E desc[UR12][R36.64+-0x20], R12 ;  /* 0xffffe00c24007986 */ /* 0x0081e8000c10190c */
[----:B------:R0:W-:Y:S04]  /*2170*/  STG.E desc[UR12][R36.64+-0x1c], R13 ;  /* 0xffffe40d24007986 */ /* 0x0001e8000c10190c */
        /* <DEDUP_REMOVED lines=21> */
[----:B------:R0:W-:Y:S01]  /*22d0*/  STG.E desc[UR12][R36.64+0x3c], R35 ;  /* 0x00003c2324007986 */ /* 0x0001e2000c10190c */
[----:B------:R-:W-:Y:S05]  /*22e0*/  BRA.U UP0, `(.L_x_5) ;  /* 0xfffffffd00407547 */ /* 0x000fea000b83ffff */
[----:B------:R-:W-:Y:S05]  /*22f0*/  EXIT ;  /* 0x000000000000794d */ /* 0x000fea0003800000 */
.L_x_6:
[----:B------:R-:W-:-:S00]  /*2300*/  BRA `(.L_x_6) ;  /* 0xfffffffc00fc7947 */ /* 0x000fc0000383ffff */
[----:B------:R-:W-:-:S00]  /*2310*/  NOP ;  /* 0x0000000000007918 */ /* 0x000fc00000000000 */
        /* <DEDUP_REMOVED lines=14> */
.L_x_7:


//--------------------- .nv.shared.reserved.0     --------------------------
	.section	.nv.shared.reserved.0,"aw",@nobits
	.weak		__nv_reservedSMEM_offset_0_alias
	.size		__nv_reservedSMEM_offset_0_alias, 0, 64
	.other		__nv_reservedSMEM_offset_0_alias,@"STO_CUDA_RESERVED_SHARED STV_DEFAULT"
__nv_reservedSMEM_offset_0_alias:
	.zero		0
	.zero		64


//--------------------- .nv.constant0._Z3runPhjjPjS0_ --------------------------
	.section	.nv.constant0._Z3runPhjjPjS0_,"a",@progbits
	.sectionflags	@""
	.align	4
.nv.constant0._Z3runPhjjPjS0_:
	.zero		928


//--------------------- SYMBOLS --------------------------

	.type		.nv.reservedSmem.offset0,@object
	.size		.nv.reservedSmem.offset0,0x4
